// auto-generated by cutlass_sweep.gemm — config: {"arch": "sm_100", "cluster_m": 2, "cluster_n": 2, "dtype": "fp16", "stages": 4, "tile_k": 64, "tile_m": 128, "tile_n": 256}
#include "cutlass/cutlass.h"
#include "cutlass/gemm/collective/collective_builder.hpp"
#include "cutlass/gemm/device/gemm_universal_adapter.h"
#include "cutlass/gemm/kernel/gemm_universal.hpp"
#include "cutlass/epilogue/collective/collective_builder.hpp"

using ElemA = cutlass::half_t;
using ElemB = cutlass::half_t;
using ElemCD = cutlass::half_t;
using Acc  = float;
using TileShape    = cute::Shape<cute::_128, cute::_256, cute::_64>;
using ClusterShape = cute::Shape<cute::_2, cute::_2, cute::_1>;

using CollectiveEpilogue = typename cutlass::epilogue::collective::CollectiveBuilder<
    cutlass::arch::Sm100, cutlass::arch::OpClassTensorOp,
    TileShape, ClusterShape,
    cutlass::epilogue::collective::EpilogueTileAuto,
    Acc, Acc,
    ElemCD, cutlass::layout::RowMajor, 128 / cutlass::sizeof_bits<ElemCD>::value,
    ElemCD, cutlass::layout::RowMajor, 128 / cutlass::sizeof_bits<ElemCD>::value,
    cutlass::epilogue::collective::EpilogueScheduleAuto
  >::CollectiveOp;

using CollectiveMainloop = typename cutlass::gemm::collective::CollectiveBuilder<
    cutlass::arch::Sm100, cutlass::arch::OpClassTensorOp,
    ElemA, cutlass::layout::RowMajor, 128 / cutlass::sizeof_bits<ElemA>::value,
    ElemB, cutlass::layout::ColumnMajor, 128 / cutlass::sizeof_bits<ElemB>::value,
    Acc,
    TileShape, ClusterShape,
    cutlass::gemm::collective::StageCount<4>,
    cutlass::gemm::collective::KernelScheduleAuto
  >::CollectiveOp;

using GemmKernel = cutlass::gemm::kernel::GemmUniversal<
    cute::Shape<int,int,int,int>,
    CollectiveMainloop,
    CollectiveEpilogue
>;
using Gemm = cutlass::gemm::device::GemmUniversalAdapter<GemmKernel>;

// Force the device kernel symbol into the cubin without needing a host main.
auto* _anchor = &cutlass::device_kernel<GemmKernel>;


// ===== COMPILED SASS (sm_100a) =====

	.target	sm_100a

	.elftype	@"ET_EXEC"


//--------------------- .note.nv.tkinfo           --------------------------
	.section	.note.nv.tkinfo,"",@"SHT_NOTE"
	.sectionflags	@"SHF_NOTE_NV_TKINFO"
	.tkinfo
        /*0018*/ 	.word	0x00000002
        /*0030*/ 	.string	""
        /*0030*/ 	.string	"ptxas"
        /*0030*/ 	.string	"Cuda compilation tools, release 13.0, V13.0.88"
        /*0030*/ 	.string	"Build cuda_13.0.r13.0/compiler.36424714_0"
        /*0030*/ 	.string	"-arch sm_100a -m 64 "



//--------------------- .note.nv.cuinfo           --------------------------
	.section	.note.nv.cuinfo,"",@"SHT_NOTE"
	.sectionflags	@"SHF_NOTE_NV_CUINFO"
        /*0018*/ 	.short	0x0002
        /*001a*/ 	.short	0x0064
        /*001c*/ 	.short	0x0082
	.zero		2


//--------------------- .nv.info                  --------------------------
	.section	.nv.info,"",@"SHT_CUDA_INFO"
	.align	4


	//----- nvinfo : EIATTR_REGCOUNT
	.align		4
        /*0000*/ 	.byte	0x04, 0x2f
        /*0002*/ 	.short	(.L_19 - .L_18)
	.align		4
.L_18:
        /*0004*/ 	.word	index@(_ZN7cutlass13device_kernelINS_4gemm6kernel13GemmUniversalIN4cute5tupleIJiiiiEEENS1_10collective13CollectiveMmaINS1_35MainloopSm100TmaUmmaWarpSpecializedILi4ELi2ELi4ENS5_IJNS4_1CILi2EEESB_NSA_ILi1EEEEEEEENS5_IJNSA_ILi128EEENSA_ILi256EEENSA_ILi64EEEEEENS_6half_tENS5_IJlSC_lEEESJ_SK_NS4_8TiledMMAINS4_8MMA_AtomIJNS4_26SM100_MMA_F16BF16_2x1SM_SSISJ_SJ_fLi128ELi256ELNS4_4UMMA5MajorE0ELSP_0ELNSO_7ScaleInE0ELSQ_0EEEEEENS4_6LayoutINS5_IJSC_SC_SC_EEENS5_IJNSA_ILi0EEESV_SV_EEEEENS5_IJNS4_10UnderscoreESY_SY_EEEEENS4_28SM100_TMA_2SM_LOAD_MULTICASTENS4_14ComposedLayoutINS4_7SwizzleILi3ELi4ELi3EEENS4_18smem_ptr_flag_bitsILi16EEENST_INS5_IJNSA_ILi8EEESH_EEENS5_IJSH_SC_EEEEEEEvNS4_8identityENS4_18SM100_TMA_2SM_LOADES1B_vS1C_EENS_8epilogue10collective18CollectiveEpilogueINS1F_23Sm100TmaWarpSpecializedILi4ELi2ELi32ELb1ELb0EEEJNS5_IJSH_SG_SH_EEENS5_IJNST_ISH_SC_EENST_INS5_IJNSA_ILi32EEESB_EEENS5_IJSC_SF_EEEEEEEESJ_SK_SJ_SK_NS1F_6fusion15FusionCallbacksIS1J_NS1R_17LinearCombinationISJ_fSJ_fLNS_15FloatRoundStyleE2EEES1K_S1Q_JEEENS4_5SM1004TMEM4LOAD26SM100_TMEM_LOAD_32dp32b32xENS4_13SM90_TMA_LOADENS12_INS13_ILi2ELi4ELi3EEES16_NST_INS5_IJS17_S1M_EEENS5_IJS1M_SC_EEEEEEENS4_39AutoVectorizingCopyWithAssumedAlignmentILi128EEENS4_14SM90_TMA_STOREES26_S28_S28_EEEvvEEEEvNT_6ParamsE)
        /*0008*/ 	.word	0x00000076


	//----- nvinfo : EIATTR_FRAME_SIZE
	.align		4
.L_19:
        /*000c*/ 	.byte	0x04, 0x11
        /*000e*/ 	.short	(.L_21 - .L_20)
	.align		4
.L_20:
        /*0010*/ 	.word	index@($__internal_2_$__cuda_sm10x_tcgen05_guardrail_trap_unallocated_columns_being_dealloced)
        /*0014*/ 	.word	0x00000000


	//----- nvinfo : EIATTR_FRAME_SIZE
	.align		4
.L_21:
        /*0018*/ 	.byte	0x04, 0x11
        /*001a*/ 	.short	(.L_23 - .L_22)
	.align		4
.L_22:
        /*001c*/ 	.word	index@($__internal_1_$__cuda_sm10x_tcgen05_guardrail_trap_phase_invalid_during_alloc)
        /*0020*/ 	.word	0x00000000


	//----- nvinfo : EIATTR_FRAME_SIZE
	.align		4
.L_23:
        /*0024*/ 	.byte	0x04, 0x11
        /*0026*/ 	.short	(.L_25 - .L_24)
	.align		4
.L_24:
        /*0028*/ 	.word	index@($__internal_0_$__cuda_sm10x_tcgen05_guardrail_trap_col_being_dealloced_not_returned_by_alloc)
        /*002c*/ 	.word	0x00000000


	//----- nvinfo : EIATTR_FRAME_SIZE
	.align		4
.L_25:
        /*0030*/ 	.byte	0x04, 0x11
        /*0032*/ 	.short	(.L_27 - .L_26)
	.align		4
.L_26:
        /*0034*/ 	.word	index@(_ZN7cutlass13device_kernelINS_4gemm6kernel13GemmUniversalIN4cute5tupleIJiiiiEEENS1_10collective13CollectiveMmaINS1_35MainloopSm100TmaUmmaWarpSpecializedILi4ELi2ELi4ENS5_IJNS4_1CILi2EEESB_NSA_ILi1EEEEEEEENS5_IJNSA_ILi128EEENSA_ILi256EEENSA_ILi64EEEEEENS_6half_tENS5_IJlSC_lEEESJ_SK_NS4_8TiledMMAINS4_8MMA_AtomIJNS4_26SM100_MMA_F16BF16_2x1SM_SSISJ_SJ_fLi128ELi256ELNS4_4UMMA5MajorE0ELSP_0ELNSO_7ScaleInE0ELSQ_0EEEEEENS4_6LayoutINS5_IJSC_SC_SC_EEENS5_IJNSA_ILi0EEESV_SV_EEEEENS5_IJNS4_10UnderscoreESY_SY_EEEEENS4_28SM100_TMA_2SM_LOAD_MULTICASTENS4_14ComposedLayoutINS4_7SwizzleILi3ELi4ELi3EEENS4_18smem_ptr_flag_bitsILi16EEENST_INS5_IJNSA_ILi8EEESH_EEENS5_IJSH_SC_EEEEEEEvNS4_8identityENS4_18SM100_TMA_2SM_LOADES1B_vS1C_EENS_8epilogue10collective18CollectiveEpilogueINS1F_23Sm100TmaWarpSpecializedILi4ELi2ELi32ELb1ELb0EEEJNS5_IJSH_SG_SH_EEENS5_IJNST_ISH_SC_EENST_INS5_IJNSA_ILi32EEESB_EEENS5_IJSC_SF_EEEEEEEESJ_SK_SJ_SK_NS1F_6fusion15FusionCallbacksIS1J_NS1R_17LinearCombinationISJ_fSJ_fLNS_15FloatRoundStyleE2EEES1K_S1Q_JEEENS4_5SM1004TMEM4LOAD26SM100_TMEM_LOAD_32dp32b32xENS4_13SM90_TMA_LOADENS12_INS13_ILi2ELi4ELi3EEES16_NST_INS5_IJS17_S1M_EEENS5_IJS1M_SC_EEEEEEENS4_39AutoVectorizingCopyWithAssumedAlignmentILi128EEENS4_14SM90_TMA_STOREES26_S28_S28_EEEvvEEEEvNT_6ParamsE)
        /*0038*/ 	.word	0x00000000


	//----- nvinfo : EIATTR_MIN_STACK_SIZE
	.align		4
.L_27:
        /*003c*/ 	.byte	0x04, 0x12
        /*003e*/ 	.short	(.L_29 - .L_28)
	.align		4
.L_28:
        /*0040*/ 	.word	index@(_ZN7cutlass13device_kernelINS_4gemm6kernel13GemmUniversalIN4cute5tupleIJiiiiEEENS1_10collective13CollectiveMmaINS1_35MainloopSm100TmaUmmaWarpSpecializedILi4ELi2ELi4ENS5_IJNS4_1CILi2EEESB_NSA_ILi1EEEEEEEENS5_IJNSA_ILi128EEENSA_ILi256EEENSA_ILi64EEEEEENS_6half_tENS5_IJlSC_lEEESJ_SK_NS4_8TiledMMAINS4_8MMA_AtomIJNS4_26SM100_MMA_F16BF16_2x1SM_SSISJ_SJ_fLi128ELi256ELNS4_4UMMA5MajorE0ELSP_0ELNSO_7ScaleInE0ELSQ_0EEEEEENS4_6LayoutINS5_IJSC_SC_SC_EEENS5_IJNSA_ILi0EEESV_SV_EEEEENS5_IJNS4_10UnderscoreESY_SY_EEEEENS4_28SM100_TMA_2SM_LOAD_MULTICASTENS4_14ComposedLayoutINS4_7SwizzleILi3ELi4ELi3EEENS4_18smem_ptr_flag_bitsILi16EEENST_INS5_IJNSA_ILi8EEESH_EEENS5_IJSH_SC_EEEEEEEvNS4_8identityENS4_18SM100_TMA_2SM_LOADES1B_vS1C_EENS_8epilogue10collective18CollectiveEpilogueINS1F_23Sm100TmaWarpSpecializedILi4ELi2ELi32ELb1ELb0EEEJNS5_IJSH_SG_SH_EEENS5_IJNST_ISH_SC_EENST_INS5_IJNSA_ILi32EEESB_EEENS5_IJSC_SF_EEEEEEEESJ_SK_SJ_SK_NS1F_6fusion15FusionCallbacksIS1J_NS1R_17LinearCombinationISJ_fSJ_fLNS_15FloatRoundStyleE2EEES1K_S1Q_JEEENS4_5SM1004TMEM4LOAD26SM100_TMEM_LOAD_32dp32b32xENS4_13SM90_TMA_LOADENS12_INS13_ILi2ELi4ELi3EEES16_NST_INS5_IJS17_S1M_EEENS5_IJS1M_SC_EEEEEEENS4_39AutoVectorizingCopyWithAssumedAlignmentILi128EEENS4_14SM90_TMA_STOREES26_S28_S28_EEEvvEEEEvNT_6ParamsE)
        /*0044*/ 	.word	0x00000000
.L_29:


//--------------------- .nv.compat                --------------------------
	.section	.nv.compat,"",@"SHT_CUDA_COMPAT_INFO"
	.align	4
        /*0000*/ 	.byte	0x02, 0x09, 0x01, 0x00, 0x02, 0x02, 0x02, 0x00, 0x02, 0x05, 0x05, 0x00, 0x03, 0x07, 0x01, 0x01
        /*0010*/ 	.byte	0x02, 0x03, 0x01, 0x00, 0x02, 0x06, 0x01, 0x00, 0x04, 0x0b, 0x08, 0x00, 0x09, 0x00, 0x00, 0x00
        /*0020*/ 	.byte	0x00, 0x00, 0x00, 0x00


//--------------------- .nv.info._ZN7cutlass13device_kernelINS_4gemm6kernel13GemmUniversalIN4cute5tupleIJiiiiEEENS1_10collective13CollectiveMmaINS1_35MainloopSm100TmaUmmaWarpSpecializedILi4ELi2ELi4ENS5_IJNS4_1CILi2EEESB_NSA_ILi1EEEEEEEENS5_IJNSA_ILi128EEENSA_ILi256EEENSA_ILi64EEEEEENS_6half_tENS5_IJlSC_lEEESJ_SK_NS4_8TiledMMAINS4_8MMA_AtomIJNS4_26SM100_MMA_F16BF16_2x1SM_SSISJ_SJ_fLi128ELi256ELNS4_4UMMA5MajorE0ELSP_0ELNSO_7ScaleInE0ELSQ_0EEEEEENS4_6LayoutINS5_IJSC_SC_SC_EEENS5_IJNSA_ILi0EEESV_SV_EEEEENS5_IJNS4_10UnderscoreESY_SY_EEEEENS4_28SM100_TMA_2SM_LOAD_MULTICASTENS4_14ComposedLayoutINS4_7SwizzleILi3ELi4ELi3EEENS4_18smem_ptr_flag_bitsILi16EEENST_INS5_IJNSA_ILi8EEESH_EEENS5_IJSH_SC_EEEEEEEvNS4_8identityENS4_18SM100_TMA_2SM_LOADES1B_vS1C_EENS_8epilogue10collective18CollectiveEpilogueINS1F_23Sm100TmaWarpSpecializedILi4ELi2ELi32ELb1ELb0EEEJNS5_IJSH_SG_SH_EEENS5_IJNST_ISH_SC_EENST_INS5_IJNSA_ILi32EEESB_EEENS5_IJSC_SF_EEEEEEEESJ_SK_SJ_SK_NS1F_6fusion15FusionCallbacksIS1J_NS1R_17LinearCombinationISJ_fSJ_fLNS_15FloatRoundStyleE2EEES1K_S1Q_JEEENS4_5SM1004TMEM4LOAD26SM100_TMEM_LOAD_32dp32b32xENS4_13SM90_TMA_LOADENS12_INS13_ILi2ELi4ELi3EEES16_NST_INS5_IJS17_S1M_EEENS5_IJS1M_SC_EEEEEEENS4_39AutoVectorizingCopyWithAssumedAlignmentILi128EEENS4_14SM90_TMA_STOREES26_S28_S28_EEEvvEEEEvNT_6ParamsE --------------------------
	.section	.nv.info._ZN7cutlass13device_kernelINS_4gemm6kernel13GemmUniversalIN4cute5tupleIJiiiiEEENS1_10collective13CollectiveMmaINS1_35MainloopSm100TmaUmmaWarpSpecializedILi4ELi2ELi4ENS5_IJNS4_1CILi2EEESB_NSA_ILi1EEEEEEEENS5_IJNSA_ILi128EEENSA_ILi256EEENSA_ILi64EEEEEENS_6half_tENS5_IJlSC_lEEESJ_SK_NS4_8TiledMMAINS4_8MMA_AtomIJNS4_26SM100_MMA_F16BF16_2x1SM_SSISJ_SJ_fLi128ELi256ELNS4_4UMMA5MajorE0ELSP_0ELNSO_7ScaleInE0ELSQ_0EEEEEENS4_6LayoutINS5_IJSC_SC_SC_EEENS5_IJNSA_ILi0EEESV_SV_EEEEENS5_IJNS4_10UnderscoreESY_SY_EEEEENS4_28SM100_TMA_2SM_LOAD_MULTICASTENS4_14ComposedLayoutINS4_7SwizzleILi3ELi4ELi3EEENS4_18smem_ptr_flag_bitsILi16EEENST_INS5_IJNSA_ILi8EEESH_EEENS5_IJSH_SC_EEEEEEEvNS4_8identityENS4_18SM100_TMA_2SM_LOADES1B_vS1C_EENS_8epilogue10collective18CollectiveEpilogueINS1F_23Sm100TmaWarpSpecializedILi4ELi2ELi32ELb1ELb0EEEJNS5_IJSH_SG_SH_EEENS5_IJNST_ISH_SC_EENST_INS5_IJNSA_ILi32EEESB_EEENS5_IJSC_SF_EEEEEEEESJ_SK_SJ_SK_NS1F_6fusion15FusionCallbacksIS1J_NS1R_17LinearCombinationISJ_fSJ_fLNS_15FloatRoundStyleE2EEES1K_S1Q_JEEENS4_5SM1004TMEM4LOAD26SM100_TMEM_LOAD_32dp32b32xENS4_13SM90_TMA_LOADENS12_INS13_ILi2ELi4ELi3EEES16_NST_INS5_IJS17_S1M_EEENS5_IJS1M_SC_EEEEEEENS4_39AutoVectorizingCopyWithAssumedAlignmentILi128EEENS4_14SM90_TMA_STOREES26_S28_S28_EEEvvEEEEvNT_6ParamsE,"",@"SHT_CUDA_INFO"
	.sectionflags	@""
	.align	4


	//----- nvinfo : EIATTR_CUDA_API_VERSION
	.align		4
        /*0000*/ 	.byte	0x04, 0x37
        /*0002*/ 	.short	(.L_31 - .L_30)
.L_30:
        /*0004*/ 	.word	0x00000082


	//----- nvinfo : EIATTR_KPARAM_INFO
	.align		4
.L_31:
        /*0008*/ 	.byte	0x04, 0x17
        /*000a*/ 	.short	(.L_33 - .L_32)
.L_32:
        /*000c*/ 	.word	0x00000000
        /*0010*/ 	.short	0x0000
        /*0012*/ 	.short	0x0000
        /*0014*/ 	.byte	0x00, 0xf0, 0x01, 0x20


	//----- nvinfo : EIATTR_AT_ENTRY_FRAGMENTS
	.align		4
.L_33:
        /*0018*/ 	.byte	0x04, 0x4f
        /*001a*/ 	.short	(.L_35 - .L_34)


	//   ....[0]....
.L_34:
        /*001c*/ 	.word	0x00000007


	//----- nvinfo : EIATTR_RESERVED_SMEM_USED
	.align		4
.L_35:
        /*0020*/ 	.byte	0x01, 0x41
	.zero		2


	//----- nvinfo : EIATTR_SPARSE_MMA_MASK
	.align		4
        /*0024*/ 	.byte	0x03, 0x50
        /*0026*/ 	.short	0x0000


	//----- nvinfo : EIATTR_TCGEN05_2CTA_USED
	.align		4
        /*0028*/ 	.byte	0x01, 0x52
	.zero		2


	//----- nvinfo : EIATTR_MAXREG_COUNT
	.align		4
        /*002c*/ 	.byte	0x03, 0x1b
        /*002e*/ 	.short	0x00ff


	//----- nvinfo : EIATTR_NUM_BARRIERS
	.align		4
        /*0030*/ 	.byte	0x02, 0x4c
        /*0032*/ 	.byte	0x07
	.zero		1


	//----- nvinfo : EIATTR_EXTERNS
	.align		4
        /*0034*/ 	.byte	0x04, 0x0f
        /*0036*/ 	.short	(.L_37 - .L_36)


	//   ....[0]....
	.align		4
.L_36:
        /*0038*/ 	.word	index@(__assertfail)


	//----- nvinfo : EIATTR_MERCURY_ISA_VERSION
	.align		4
.L_37:
        /*003c*/ 	.byte	0x03, 0x5f
        /*003e*/ 	.short	0x0101


	//----- nvinfo : EIATTR_INT_WARP_WIDE_INSTR_OFFSETS
	.align		4
        /*0040*/ 	.byte	0x04, 0x31
        /*0042*/ 	.short	(.L_39 - .L_38)


	//   ....[0]....
.L_38:
        /*0044*/ 	.word	0x00000de0


	//   ....[1]....
        /*0048*/ 	.word	0x00000e90


	//   ....[2]....
        /*004c*/ 	.word	0x000043b0


	//   ....[3]....
        /*0050*/ 	.word	0x000043d0


	//   ....[4]....
        /*0054*/ 	.word	0x00004400


	//   ....[5]....
        /*0058*/ 	.word	0x00004f80


	//   ....[6]....
        /*005c*/ 	.word	0x00005020


	//   ....[7]....
        /*0060*/ 	.word	0x000050d0


	//   ....[8]....
        /*0064*/ 	.word	0x00005140


	//   ....[9]....
        /*0068*/ 	.word	0x00005200


	//   ....[10]....
        /*006c*/ 	.word	0x000052a0


	//   ....[11]....
        /*0070*/ 	.word	0x00005310


	//   ....[12]....
        /*0074*/ 	.word	0x000053d0


	//   ....[13]....
        /*0078*/ 	.word	0x00005470


	//   ....[14]....
        /*007c*/ 	.word	0x00005510


	//   ....[15]....
        /*0080*/ 	.word	0x00005600


	//   ....[16]....
        /*0084*/ 	.word	0x000056e0


	//----- nvinfo : EIATTR_COOP_GROUP_MASK_REGIDS
	.align		4
.L_39:
        /*0088*/ 	.byte	0x04, 0x29
        /*008a*/ 	.short	(.L_41 - .L_40)


	//   ....[0]....
.L_40:
        /*008c*/ 	.word	0xffffffff


	//   ....[1]....
        /*0090*/ 	.word	0xffffffff


	//   ....[2]....
        /*0094*/ 	.word	0xffffffff


	//   ....[3]....
        /*0098*/ 	.word	0xffffffff


	//   ....[4]....
        /*009c*/ 	.word	0xffffffff


	//   ....[5]....
        /*00a0*/ 	.word	0xffffffff


	//   ....[6]....
        /*00a4*/ 	.word	0xffffffff


	//   ....[7]....
        /*00a8*/ 	.word	0xffffffff


	//   ....[8]....
        /*00ac*/ 	.word	0xffffffff


	//   ....[9]....
        /*00b0*/ 	.word	0xffffffff


	//   ....[10]....
        /*00b4*/ 	.word	0xffffffff


	//   ....[11]....
        /*00b8*/ 	.word	0xffffffff


	//   ....[12]....
        /*00bc*/ 	.word	0xffffffff


	//   ....[13]....
        /*00c0*/ 	.word	0xffffffff


	//----- nvinfo : EIATTR_COOP_GROUP_INSTR_OFFSETS
	.align		4
.L_41:
        /*00c4*/ 	.byte	0x04, 0x28
        /*00c6*/ 	.short	(.L_43 - .L_42)


	//   ....[0]....
.L_42:
        /*00c8*/ 	.word	0x000000b0


	//   ....[1]....
        /*00cc*/ 	.word	0x00000520


	//   ....[2]....
        /*00d0*/ 	.word	0x000006f0


	//   ....[3]....
        /*00d4*/ 	.word	0x00000890


	//   ....[4]....
        /*00d8*/ 	.word	0x00000990


	//   ....[5]....
        /*00dc*/ 	.word	0x00000b00


	//   ....[6]....
        /*00e0*/ 	.word	0x00000ca0


	//   ....[7]....
        /*00e4*/ 	.word	0x00000f00


	//   ....[8]....
        /*00e8*/ 	.word	0x000022a0


	//   ....[9]....
        /*00ec*/ 	.word	0x00003190


	//   ....[10]....
        /*00f0*/ 	.word	0x00003660


	//   ....[11]....
        /*00f4*/ 	.word	0x00003690


	//   ....[12]....
        /*00f8*/ 	.word	0x000042b0


	//   ....[13]....
        /*00fc*/ 	.word	0x000044c0


	//----- nvinfo : EIATTR_VRC_CTA_INIT_COUNT
	.align		4
.L_43:
        /*0100*/ 	.byte	0x02, 0x4a
        /*0102*/ 	.byte	0x80
	.zero		1


	//----- nvinfo : EIATTR_SYSCALL_OFFSETS
	.align		4
        /*0104*/ 	.byte	0x04, 0x46
        /*0106*/ 	.short	(.L_45 - .L_44)


	//   ....[0]....
.L_44:
        /*0108*/ 	.word	0x000062a0


	//   ....[1]....
        /*010c*/ 	.word	0x00006390


	//   ....[2]....
        /*0110*/ 	.word	0x00006b30


	//   ....[3]....
        /*0114*/ 	.word	0x00007800


	//   ....[4]....
        /*0118*/ 	.word	0x000084b0


	//   ....[5]....
        /*011c*/ 	.word	0x00009150


	//----- nvinfo : EIATTR_MBARRIER_INSTR_OFFSETS
	.align		4
.L_45:
        /*0120*/ 	.byte	0x04, 0x39
        /*0122*/ 	.short	(.L_47 - .L_46)


	//   ....[0]....
.L_46:
        /*0124*/ 	.word	0x00000660
        /*0128*/ 	.word	0x000000ff
        /*012c*/ 	.word	0x00000000
        /*0130*/ 	.short	0x0100
        /*0132*/ 	.byte	0x04
	.zero		1


	//   ....[1]....
        /*0134*/ 	.word	0x00000670
        /*0138*/ 	.word	0x000000ff
        /*013c*/ 	.word	0x00000020
        /*0140*/ 	.short	0x0100
        /*0142*/ 	.byte	0x04
	.zero		1


	//   ....[2]....
        /*0144*/ 	.word	0x00000680
        /*0148*/ 	.word	0x000000ff
        /*014c*/ 	.word	0x00000008
        /*0150*/ 	.short	0x0100
        /*0152*/ 	.byte	0x04
	.zero		1


	//   ....[3]....
        /*0154*/ 	.word	0x00000690
        /*0158*/ 	.word	0x000000ff
        /*015c*/ 	.word	0x00000028
        /*0160*/ 	.short	0x0100
        /*0162*/ 	.byte	0x04
	.zero		1


	//   ....[4]....
        /*0164*/ 	.word	0x000006a0
        /*0168*/ 	.word	0x000000ff
        /*016c*/ 	.word	0x00000010
        /*0170*/ 	.short	0x0100
        /*0172*/ 	.byte	0x04
	.zero		1


	//   ....[5]....
        /*0174*/ 	.word	0x000006b0
        /*0178*/ 	.word	0x000000ff
        /*017c*/ 	.word	0x00000030
        /*0180*/ 	.short	0x0100
        /*0182*/ 	.byte	0x04
	.zero		1


	//   ....[6]....
        /*0184*/ 	.word	0x000006c0
        /*0188*/ 	.word	0x000000ff
        /*018c*/ 	.word	0x00000018
        /*0190*/ 	.short	0x0100
        /*0192*/ 	.byte	0x04
	.zero		1


	//   ....[7]....
        /*0194*/ 	.word	0x000006d0
        /*0198*/ 	.word	0x000000ff
        /*019c*/ 	.word	0x00000038
        /*01a0*/ 	.short	0x0100
        /*01a2*/ 	.byte	0x04
	.zero		1


	//   ....[8]....
        /*01a4*/ 	.word	0x00000800
        /*01a8*/ 	.word	0x000000ff
        /*01ac*/ 	.word	0x00000040
        /*01b0*/ 	.short	0x0100
        /*01b2*/ 	.byte	0x04
	.zero		1


	//   ....[9]....
        /*01b4*/ 	.word	0x00000810
        /*01b8*/ 	.word	0x000000ff
        /*01bc*/ 	.word	0x00000060
        /*01c0*/ 	.short	0x0100
        /*01c2*/ 	.byte	0x04
	.zero		1


	//   ....[10]....
        /*01c4*/ 	.word	0x00000820
        /*01c8*/ 	.word	0x000000ff
        /*01cc*/ 	.word	0x00000048
        /*01d0*/ 	.short	0x0100
        /*01d2*/ 	.byte	0x04
	.zero		1


	//   ....[11]....
        /*01d4*/ 	.word	0x00000830
        /*01d8*/ 	.word	0x000000ff
        /*01dc*/ 	.word	0x00000068
        /*01e0*/ 	.short	0x0100
        /*01e2*/ 	.byte	0x04
	.zero		1


	//   ....[12]....
        /*01e4*/ 	.word	0x00000840
        /*01e8*/ 	.word	0x000000ff
        /*01ec*/ 	.word	0x00000050
        /*01f0*/ 	.short	0x0100
        /*01f2*/ 	.byte	0x04
	.zero		1


	//   ....[13]....
        /*01f4*/ 	.word	0x00000850
        /*01f8*/ 	.word	0x000000ff
        /*01fc*/ 	.word	0x00000070
        /*0200*/ 	.short	0x0100
        /*0202*/ 	.byte	0x04
	.zero		1


	//   ....[14]....
        /*0204*/ 	.word	0x00000860
        /*0208*/ 	.word	0x000000ff
        /*020c*/ 	.word	0x00000058
        /*0210*/ 	.short	0x0100
        /*0212*/ 	.byte	0x04
	.zero		1


	//   ....[15]....
        /*0214*/ 	.word	0x00000870
        /*0218*/ 	.word	0x000000ff
        /*021c*/ 	.word	0x00000078
        /*0220*/ 	.short	0x0100
        /*0222*/ 	.byte	0x04
	.zero		1


	//   ....[16]....
        /*0224*/ 	.word	0x00000960
        /*0228*/ 	.word	0x000000ff
        /*022c*/ 	.word	0x00000080
        /*0230*/ 	.short	0x0100
        /*0232*/ 	.byte	0x06
	.zero		1


	//   ....[17]....
        /*0234*/ 	.word	0x00000970
        /*0238*/ 	.word	0x000000ff
        /*023c*/ 	.word	0x00000088
        /*0240*/ 	.short	0x0100
        /*0242*/ 	.byte	0x06
	.zero		1


	//   ....[18]....
        /*0244*/ 	.word	0x00000ab0
        /*0248*/ 	.word	0x000000ff
        /*024c*/ 	.word	0x00000090
        /*0250*/ 	.short	0x0100
        /*0252*/ 	.byte	0x06
	.zero		1


	//   ....[19]....
        /*0254*/ 	.word	0x00000ac0
        /*0258*/ 	.word	0x000000ff
        /*025c*/ 	.word	0x000000a0
        /*0260*/ 	.short	0x0100
        /*0262*/ 	.byte	0x06
	.zero		1


	//   ....[20]....
        /*0264*/ 	.word	0x00000ad0
        /*0268*/ 	.word	0x000000ff
        /*026c*/ 	.word	0x00000098
        /*0270*/ 	.short	0x0100
        /*0272*/ 	.byte	0x06
	.zero		1


	//   ....[21]....
        /*0274*/ 	.word	0x00000ae0
        /*0278*/ 	.word	0x000000ff
        /*027c*/ 	.word	0x000000a8
        /*0280*/ 	.short	0x0100
        /*0282*/ 	.byte	0x06
	.zero		1


	//   ....[22]....
        /*0284*/ 	.word	0x00000c10
        /*0288*/ 	.word	0x000000ff
        /*028c*/ 	.word	0x000000b0
        /*0290*/ 	.short	0x0100
        /*0292*/ 	.byte	0x04
	.zero		1


	//   ....[23]....
        /*0294*/ 	.word	0x00000c20
        /*0298*/ 	.word	0x000000ff
        /*029c*/ 	.word	0x000000d0
        /*02a0*/ 	.short	0x0100
        /*02a2*/ 	.byte	0x04
	.zero		1


	//   ....[24]....
        /*02a4*/ 	.word	0x00000c30
        /*02a8*/ 	.word	0x000000ff
        /*02ac*/ 	.word	0x000000b8
        /*02b0*/ 	.short	0x0100
        /*02b2*/ 	.byte	0x04
	.zero		1


	//   ....[25]....
        /*02b4*/ 	.word	0x00000c40
        /*02b8*/ 	.word	0x000000ff
        /*02bc*/ 	.word	0x000000d8
        /*02c0*/ 	.short	0x0100
        /*02c2*/ 	.byte	0x04
	.zero		1


	//   ....[26]....
        /*02c4*/ 	.word	0x00000c50
        /*02c8*/ 	.word	0x000000ff
        /*02cc*/ 	.word	0x000000c0
        /*02d0*/ 	.short	0x0100
        /*02d2*/ 	.byte	0x04
	.zero		1


	//   ....[27]....
        /*02d4*/ 	.word	0x00000c60
        /*02d8*/ 	.word	0x000000ff
        /*02dc*/ 	.word	0x000000e0
        /*02e0*/ 	.short	0x0100
        /*02e2*/ 	.byte	0x04
	.zero		1


	//   ....[28]....
        /*02e4*/ 	.word	0x00000c70
        /*02e8*/ 	.word	0x000000ff
        /*02ec*/ 	.word	0x000000c8
        /*02f0*/ 	.short	0x0100
        /*02f2*/ 	.byte	0x04
	.zero		1


	//   ....[29]....
        /*02f4*/ 	.word	0x00000c80
        /*02f8*/ 	.word	0x000000ff
        /*02fc*/ 	.word	0x000000e8
        /*0300*/ 	.short	0x0100
        /*0302*/ 	.byte	0x04
	.zero		1


	//   ....[30]....
        /*0304*/ 	.word	0x00000d80
        /*0308*/ 	.word	0x000000ff
        /*030c*/ 	.word	0x000000f0
        /*0310*/ 	.short	0x0100
        /*0312*/ 	.byte	0x04
	.zero		1


	//   ....[31]....
        /*0314*/ 	.word	0x00000d90
        /*0318*/ 	.word	0x000000ff
        /*031c*/ 	.word	0x00000100
        /*0320*/ 	.short	0x0100
        /*0322*/ 	.byte	0x04
	.zero		1


	//   ....[32]....
        /*0324*/ 	.word	0x00000da0
        /*0328*/ 	.word	0x000000ff
        /*032c*/ 	.word	0x000000f8
        /*0330*/ 	.short	0x0100
        /*0332*/ 	.byte	0x04
	.zero		1


	//   ....[33]....
        /*0334*/ 	.word	0x00000db0
        /*0338*/ 	.word	0x000000ff
        /*033c*/ 	.word	0x00000108
        /*0340*/ 	.short	0x0100
        /*0342*/ 	.byte	0x04
	.zero		1


	//   ....[34]....
        /*0344*/ 	.word	0x00000eb0
        /*0348*/ 	.word	0x000000ff
        /*034c*/ 	.word	0x00000110
        /*0350*/ 	.short	0x0100
        /*0352*/ 	.byte	0x06
	.zero		1


	//   ....[35]....
        /*0354*/ 	.word	0x00001ae0
        /*0358*/ 	.word	0x00000000
        /*035c*/ 	.word	0x00000100
        /*0360*/ 	.short	0x010a
        /*0362*/ 	.byte	0xff
	.zero		1


	//   ....[36]....
        /*0364*/ 	.word	0x00001b00
        /*0368*/ 	.word	0x00000000
        /*036c*/ 	.word	0x000000f0
        /*0370*/ 	.short	0x0101
        /*0372*/ 	.byte	0xff
	.zero		1


	//   ....[37]....
        /*0374*/ 	.word	0x00001bb0
        /*0378*/ 	.word	0x000000ff
        /*037c*/ 	.word	0x00000020
        /*0380*/ 	.short	0x010a
        /*0382*/ 	.byte	0x04
	.zero		1


	//   ....[38]....
        /*0384*/ 	.word	0x00001c80
        /*0388*/ 	.word	0x000000ff
        /*038c*/ 	.word	0x00000020
        /*0390*/ 	.short	0x010a
        /*0392*/ 	.byte	0x21
	.zero		1


	//   ....[39]....
        /*0394*/ 	.word	0x00001e30
        /*0398*/ 	.word	0x000000ff
        /*039c*/ 	.word	0x00000020
        /*03a0*/ 	.short	0x010a
        /*03a2*/ 	.byte	0x05
	.zero		1


	//   ....[40]....
        /*03a4*/ 	.word	0x00001f50
        /*03a8*/ 	.word	0x000000ff
        /*03ac*/ 	.word	0x00000088
        /*03b0*/ 	.short	0x0101
        /*03b2*/ 	.byte	0x0d
	.zero		1


	//   ....[41]....
        /*03b4*/ 	.word	0x00001f70
        /*03b8*/ 	.word	0x000000ff
        /*03bc*/ 	.word	0x00000020
        /*03c0*/ 	.short	0x010a
        /*03c2*/ 	.byte	0x04
	.zero		1


	//   ....[42]....
        /*03c4*/ 	.word	0x00001ff0
        /*03c8*/ 	.word	0x000000ff
        /*03cc*/ 	.word	0x00000020
        /*03d0*/ 	.short	0x010a
        /*03d2*/ 	.byte	0x11
	.zero		1


	//   ....[43]....
        /*03d4*/ 	.word	0x00002190
        /*03d8*/ 	.word	0x000000ff
        /*03dc*/ 	.word	0x00000020
        /*03e0*/ 	.short	0x010a
        /*03e2*/ 	.byte	0x05
	.zero		1


	//   ....[44]....
        /*03e4*/ 	.word	0x000022d0
        /*03e8*/ 	.word	0x00000003
        /*03ec*/ 	.word	0x00000090
        /*03f0*/ 	.short	0x010a
        /*03f2*/ 	.byte	0xff
	.zero		1


	//   ....[45]....
        /*03f4*/ 	.word	0x00002420
        /*03f8*/ 	.word	0x00000000
        /*03fc*/ 	.word	0x00000000
        /*0400*/ 	.short	0x0101
        /*0402*/ 	.byte	0xff
	.zero		1


	//   ....[46]....
        /*0404*/ 	.word	0x000029e0
        /*0408*/ 	.word	0x000000ff
        /*040c*/ 	.word	0x00000000
        /*0410*/ 	.short	0x010a
        /*0412*/ 	.byte	0x04
	.zero		1


	//   ....[47]....
        /*0414*/ 	.word	0x00002a70
        /*0418*/ 	.word	0x000000ff
        /*041c*/ 	.word	0x00000000
        /*0420*/ 	.short	0x010a
        /*0422*/ 	.byte	0x05
	.zero		1


	//   ....[48]....
        /*0424*/ 	.word	0x00002b00
        /*0428*/ 	.word	0x000000ff
        /*042c*/ 	.word	0x00000000
        /*0430*/ 	.short	0x010a
        /*0432*/ 	.byte	0x05
	.zero		1


	//   ....[49]....
        /*0434*/ 	.word	0x00002ba0
        /*0438*/ 	.word	0x00000000
        /*043c*/ 	.word	0x00000000
        /*0440*/ 	.short	0x010a
        /*0442*/ 	.byte	0xff
	.zero		1


	//   ....[50]....
        /*0444*/ 	.word	0x00002ce0
        /*0448*/ 	.word	0x00000000
        /*044c*/ 	.word	0x000000f0
        /*0450*/ 	.short	0x010a
        /*0452*/ 	.byte	0xff
	.zero		1


	//   ....[51]....
        /*0454*/ 	.word	0x00002d50
        /*0458*/ 	.word	0x00000004
        /*045c*/ 	.word	0x00000000
        /*0460*/ 	.short	0x0101
        /*0462*/ 	.byte	0xff
	.zero		1


	//   ....[52]....
        /*0464*/ 	.word	0x00002d70
        /*0468*/ 	.word	0x000000ff
        /*046c*/ 	.word	0x000000a0
        /*0470*/ 	.short	0x010a
        /*0472*/ 	.byte	0x04
	.zero		1


	//   ....[53]....
        /*0474*/ 	.word	0x00002e90
        /*0478*/ 	.word	0x00000000
        /*047c*/ 	.word	0x00000090
        /*0480*/ 	.short	0x010a
        /*0482*/ 	.byte	0xff
	.zero		1


	//   ....[54]....
        /*0484*/ 	.word	0x00002f90
        /*0488*/ 	.word	0x00000000
        /*048c*/ 	.word	0x00000000
        /*0490*/ 	.short	0x0101
        /*0492*/ 	.byte	0xff
	.zero		1


	//   ....[55]....
        /*0494*/ 	.word	0x00003020
        /*0498*/ 	.word	0x000000ff
        /*049c*/ 	.word	0x000000a0
        /*04a0*/ 	.short	0x0106
        /*04a2*/ 	.byte	0x04
	.zero		1


	//   ....[56]....
        /*04a4*/ 	.word	0x00003040
        /*04a8*/ 	.word	0x000000ff
        /*04ac*/ 	.word	0x000000a0
        /*04b0*/ 	.short	0x010a
        /*04b2*/ 	.byte	0x04
	.zero		1


	//   ....[57]....
        /*04b4*/ 	.word	0x000030d0
        /*04b8*/ 	.word	0x000000ff
        /*04bc*/ 	.word	0x000000a0
        /*04c0*/ 	.short	0x0106
        /*04c2*/ 	.byte	0x07
	.zero		1


	//   ....[58]....
        /*04c4*/ 	.word	0x00003110
        /*04c8*/ 	.word	0x00000000
        /*04cc*/ 	.word	0x000000a0
        /*04d0*/ 	.short	0x010a
        /*04d2*/ 	.byte	0xff
	.zero		1


	//   ....[59]....
        /*04d4*/ 	.word	0x00003360
        /*04d8*/ 	.word	0x000000ff
        /*04dc*/ 	.word	0x00000008
        /*04e0*/ 	.short	0x010a
        /*04e2*/ 	.byte	0x05
	.zero		1


	//   ....[60]....
        /*04e4*/ 	.word	0x00003380
        /*04e8*/ 	.word	0x000000ff
        /*04ec*/ 	.word	0x00000008
        /*04f0*/ 	.short	0x010a
        /*04f2*/ 	.byte	0x05
	.zero		1


	//   ....[61]....
        /*04f4*/ 	.word	0x00003510
        /*04f8*/ 	.word	0x000000ff
        /*04fc*/ 	.word	0x00000008
        /*0500*/ 	.short	0x010a
        /*0502*/ 	.byte	0x05
	.zero		1


	//   ....[62]....
        /*0504*/ 	.word	0x00003530
        /*0508*/ 	.word	0x000000ff
        /*050c*/ 	.word	0x00000008
        /*0510*/ 	.short	0x010a
        /*0512*/ 	.byte	0x05
	.zero		1


	//   ....[63]....
        /*0514*/ 	.word	0x000035f0
        /*0518*/ 	.word	0x000000ff
        /*051c*/ 	.word	0x00000000
        /*0520*/ 	.short	0x0101
        /*0522*/ 	.byte	0x04
	.zero		1


	//   ....[64]....
        /*0524*/ 	.word	0x00003930
        /*0528*/ 	.word	0x00000000
        /*052c*/ 	.word	0x00000090
        /*0530*/ 	.short	0x010a
        /*0532*/ 	.byte	0xff
	.zero		1


	//   ....[65]....
        /*0534*/ 	.word	0x000039f0
        /*0538*/ 	.word	0x00000000
        /*053c*/ 	.word	0x00000000
        /*0540*/ 	.short	0x0101
        /*0542*/ 	.byte	0xff
	.zero		1


	//   ....[66]....
        /*0544*/ 	.word	0x00003ab0
        /*0548*/ 	.word	0x000000ff
        /*054c*/ 	.word	0x00000000
        /*0550*/ 	.short	0x010a
        /*0552*/ 	.byte	0x04
	.zero		1


	//   ....[67]....
        /*0554*/ 	.word	0x00003ac0
        /*0558*/ 	.word	0x000000ff
        /*055c*/ 	.word	0x000000d0
        /*0560*/ 	.short	0x010a
        /*0562*/ 	.byte	0x1f
	.zero		1


	//   ....[68]....
        /*0564*/ 	.word	0x00003b70
        /*0568*/ 	.word	0x000000ff
        /*056c*/ 	.word	0x00000000
        /*0570*/ 	.short	0x010a
        /*0572*/ 	.byte	0x05
	.zero		1


	//   ....[69]....
        /*0574*/ 	.word	0x00003ca0
        /*0578*/ 	.word	0x000000ff
        /*057c*/ 	.word	0x00000000
        /*0580*/ 	.short	0x010a
        /*0582*/ 	.byte	0x04
	.zero		1


	//   ....[70]....
        /*0584*/ 	.word	0x00003fa0
        /*0588*/ 	.word	0x000000ff
        /*058c*/ 	.word	0x00000000
        /*0590*/ 	.short	0x010a
        /*0592*/ 	.byte	0x04
	.zero		1


	//   ....[71]....
        /*0594*/ 	.word	0x00004030
        /*0598*/ 	.word	0x000000ff
        /*059c*/ 	.word	0x00000000
        /*05a0*/ 	.short	0x010a
        /*05a2*/ 	.byte	0x05
	.zero		1


	//   ....[72]....
        /*05a4*/ 	.word	0x000040c0
        /*05a8*/ 	.word	0x000000ff
        /*05ac*/ 	.word	0x00000000
        /*05b0*/ 	.short	0x010a
        /*05b2*/ 	.byte	0x05
	.zero		1


	//   ....[73]....
        /*05b4*/ 	.word	0x00004160
        /*05b8*/ 	.word	0x00000000
        /*05bc*/ 	.word	0x00000000
        /*05c0*/ 	.short	0x010a
        /*05c2*/ 	.byte	0xff
	.zero		1


	//   ....[74]....
        /*05c4*/ 	.word	0x000041a0
        /*05c8*/ 	.word	0x00000000
        /*05cc*/ 	.word	0x00000000
        /*05d0*/ 	.short	0x010a
        /*05d2*/ 	.byte	0xff
	.zero		1


	//   ....[75]....
        /*05d4*/ 	.word	0x00004210
        /*05d8*/ 	.word	0x000000ff
        /*05dc*/ 	.word	0x00000000
        /*05e0*/ 	.short	0x0101
        /*05e2*/ 	.byte	0x04
	.zero		1


	//   ....[76]....
        /*05e4*/ 	.word	0x00004250
        /*05e8*/ 	.word	0x000000ff
        /*05ec*/ 	.word	0x00000110
        /*05f0*/ 	.short	0x010a
        /*05f2*/ 	.byte	0x1a
	.zero		1


	//   ....[77]....
        /*05f4*/ 	.word	0x000042a0
        /*05f8*/ 	.word	0x000000ff
        /*05fc*/ 	.word	0x00000000
        /*0600*/ 	.short	0x0101
        /*0602*/ 	.byte	0x04
	.zero		1


	//   ....[78]....
        /*0604*/ 	.word	0x00004780
        /*0608*/ 	.word	0x0000000c
        /*060c*/ 	.word	0x00000090
        /*0610*/ 	.short	0x010a
        /*0612*/ 	.byte	0xff
	.zero		1


	//   ....[79]....
        /*0614*/ 	.word	0x000048f0
        /*0618*/ 	.word	0x00000000
        /*061c*/ 	.word	0x00000000
        /*0620*/ 	.short	0x0101
        /*0622*/ 	.byte	0xff
	.zero		1


	//   ....[80]....
        /*0624*/ 	.word	0x00004d80
        /*0628*/ 	.word	0x000000ff
        /*062c*/ 	.word	0x00000088
        /*0630*/ 	.short	0x010a
        /*0632*/ 	.byte	0x15
	.zero		1


	//   ....[81]....
        /*0634*/ 	.word	0x00004f00
        /*0638*/ 	.word	0x000000ff
        /*063c*/ 	.word	0x00000060
        /*0640*/ 	.short	0x010a
        /*0642*/ 	.byte	0x15
	.zero		1


	//   ....[82]....
        /*0644*/ 	.word	0x000050f0
        /*0648*/ 	.word	0x000000ff
        /*064c*/ 	.word	0x00000040
        /*0650*/ 	.short	0x010b
        /*0652*/ 	.byte	0x15
	.zero		1


	//   ....[83]....
        /*0654*/ 	.word	0x00005100
        /*0658*/ 	.word	0x000000ff
        /*065c*/ 	.word	0x00000000
        /*0660*/ 	.short	0x0101
        /*0662*/ 	.byte	0x2e
	.zero		1


	//   ....[84]....
        /*0664*/ 	.word	0x00005110
        /*0668*/ 	.word	0x000000ff
        /*066c*/ 	.word	0x00000068
        /*0670*/ 	.short	0x010a
        /*0672*/ 	.byte	0x15
	.zero		1


	//   ....[85]....
        /*0674*/ 	.word	0x000052c0
        /*0678*/ 	.word	0x000000ff
        /*067c*/ 	.word	0x00000048
        /*0680*/ 	.short	0x010b
        /*0682*/ 	.byte	0x15
	.zero		1


	//   ....[86]....
        /*0684*/ 	.word	0x000052d0
        /*0688*/ 	.word	0x000000ff
        /*068c*/ 	.word	0x00000000
        /*0690*/ 	.short	0x0101
        /*0692*/ 	.byte	0x27
	.zero		1


	//   ....[87]....
        /*0694*/ 	.word	0x000052e0
        /*0698*/ 	.word	0x000000ff
        /*069c*/ 	.word	0x00000070
        /*06a0*/ 	.short	0x010a
        /*06a2*/ 	.byte	0x15
	.zero		1


	//   ....[88]....
        /*06a4*/ 	.word	0x00005490
        /*06a8*/ 	.word	0x000000ff
        /*06ac*/ 	.word	0x00000050
        /*06b0*/ 	.short	0x010b
        /*06b2*/ 	.byte	0x15
	.zero		1


	//   ....[89]....
        /*06b4*/ 	.word	0x000054a0
        /*06b8*/ 	.word	0x000000ff
        /*06bc*/ 	.word	0x00000000
        /*06c0*/ 	.short	0x0101
        /*06c2*/ 	.byte	0x26
	.zero		1


	//   ....[90]....
        /*06c4*/ 	.word	0x000054b0
        /*06c8*/ 	.word	0x000000ff
        /*06cc*/ 	.word	0x00000078
        /*06d0*/ 	.short	0x010a
        /*06d2*/ 	.byte	0x15
	.zero		1


	//   ....[91]....
        /*06d4*/ 	.word	0x00005700
        /*06d8*/ 	.word	0x000000ff
        /*06dc*/ 	.word	0x00000058
        /*06e0*/ 	.short	0x010b
        /*06e2*/ 	.byte	0x15
	.zero		1


	//   ....[92]....
        /*06e4*/ 	.word	0x00005710
        /*06e8*/ 	.word	0x000000ff
        /*06ec*/ 	.word	0x00000000
        /*06f0*/ 	.short	0x0101
        /*06f2*/ 	.byte	0x25
	.zero		1


	//   ....[93]....
        /*06f4*/ 	.word	0x00005750
        /*06f8*/ 	.word	0x000000ff
        /*06fc*/ 	.word	0x00000060
        /*0700*/ 	.short	0x010a
        /*0702*/ 	.byte	0x15
	.zero		1


	//   ....[94]....
        /*0704*/ 	.word	0x00005770
        /*0708*/ 	.word	0x000000ff
        /*070c*/ 	.word	0x00000068
        /*0710*/ 	.short	0x010a
        /*0712*/ 	.byte	0x15
	.zero		1


	//   ....[95]....
        /*0714*/ 	.word	0x00005790
        /*0718*/ 	.word	0x000000ff
        /*071c*/ 	.word	0x00000070
        /*0720*/ 	.short	0x010a
        /*0722*/ 	.byte	0x15
	.zero		1


	//   ....[96]....
        /*0724*/ 	.word	0x000057d0
        /*0728*/ 	.word	0x00000000
        /*072c*/ 	.word	0x00000078
        /*0730*/ 	.short	0x010a
        /*0732*/ 	.byte	0xff
	.zero		1


	//   ....[97]....
        /*0734*/ 	.word	0x00005b30
        /*0738*/ 	.word	0x00000003
        /*073c*/ 	.word	0x00000090
        /*0740*/ 	.short	0x010a
        /*0742*/ 	.byte	0xff
	.zero		1


	//   ....[98]....
        /*0744*/ 	.word	0x00005cb0
        /*0748*/ 	.word	0x00000000
        /*074c*/ 	.word	0x00000000
        /*0750*/ 	.short	0x0101
        /*0752*/ 	.byte	0xff
	.zero		1


	//   ....[99]....
        /*0754*/ 	.word	0x000067f0
        /*0758*/ 	.word	0x000000ff
        /*075c*/ 	.word	0x00000040
        /*0760*/ 	.short	0x010a
        /*0762*/ 	.byte	0x2b
	.zero		1


	//   ....[100]....
        /*0764*/ 	.word	0x00006830
        /*0768*/ 	.word	0x00000062
        /*076c*/ 	.word	0x000000b0
        /*0770*/ 	.short	0x010a
        /*0772*/ 	.byte	0xff
	.zero		1


	//   ....[101]....
        /*0774*/ 	.word	0x00006920
        /*0778*/ 	.word	0x000000ff
        /*077c*/ 	.word	0x00000040
        /*0780*/ 	.short	0x010a
        /*0782*/ 	.byte	0x2b
	.zero		1


	//   ....[102]....
        /*0784*/ 	.word	0x00006a10
        /*0788*/ 	.word	0x00000062
        /*078c*/ 	.word	0x000000b0
        /*0790*/ 	.short	0x010a
        /*0792*/ 	.byte	0xff
	.zero		1


	//   ....[103]....
        /*0794*/ 	.word	0x00007530
        /*0798*/ 	.word	0x00000000
        /*079c*/ 	.word	0x00000000
        /*07a0*/ 	.short	0x0101
        /*07a2*/ 	.byte	0xff
	.zero		1


	//   ....[104]....
        /*07a4*/ 	.word	0x00007540
        /*07a8*/ 	.word	0x00000003
        /*07ac*/ 	.word	0x00000040
        /*07b0*/ 	.short	0x010a
        /*07b2*/ 	.byte	0xff
	.zero		1


	//   ....[105]....
        /*07b4*/ 	.word	0x00007620
        /*07b8*/ 	.word	0x00000003
        /*07bc*/ 	.word	0x00000040
        /*07c0*/ 	.short	0x010a
        /*07c2*/ 	.byte	0xff
	.zero		1


	//   ....[106]....
        /*07c4*/ 	.word	0x000081e0
        /*07c8*/ 	.word	0x00000068
        /*07cc*/ 	.word	0x00000000
        /*07d0*/ 	.short	0x0101
        /*07d2*/ 	.byte	0xff
	.zero		1


	//   ....[107]....
        /*07d4*/ 	.word	0x00008200
        /*07d8*/ 	.word	0x0000003e
        /*07dc*/ 	.word	0x00000040
        /*07e0*/ 	.short	0x010a
        /*07e2*/ 	.byte	0xff
	.zero		1


	//   ....[108]....
        /*07e4*/ 	.word	0x000082d0
        /*07e8*/ 	.word	0x0000003e
        /*07ec*/ 	.word	0x00000040
        /*07f0*/ 	.short	0x010a
        /*07f2*/ 	.byte	0xff
	.zero		1


	//   ....[109]....
        /*07f4*/ 	.word	0x00008e80
        /*07f8*/ 	.word	0x0000003e
        /*07fc*/ 	.word	0x00000000
        /*0800*/ 	.short	0x0101
        /*0802*/ 	.byte	0xff
	.zero		1


	//   ....[110]....
        /*0804*/ 	.word	0x00008ea0
        /*0808*/ 	.word	0x0000003d
        /*080c*/ 	.word	0x00000040
        /*0810*/ 	.short	0x010a
        /*0812*/ 	.byte	0xff
	.zero		1


	//   ....[111]....
        /*0814*/ 	.word	0x00008f70
        /*0818*/ 	.word	0x0000003d
        /*081c*/ 	.word	0x00000040
        /*0820*/ 	.short	0x010a
        /*0822*/ 	.byte	0xff
	.zero		1


	//   ....[112]....
        /*0824*/ 	.word	0x00009240
        /*0828*/ 	.word	0x00000062
        /*082c*/ 	.word	0x00000000
        /*0830*/ 	.short	0x0101
        /*0832*/ 	.byte	0xff
	.zero		1


	//   ....[113]....
        /*0834*/ 	.word	0x00009b70
        /*0838*/ 	.word	0x00000002
        /*083c*/ 	.word	0x00000000
        /*0840*/ 	.short	0x0101
        /*0842*/ 	.byte	0xff
	.zero		1


	//   ....[114]....
        /*0844*/ 	.word	0x00009e20
        /*0848*/ 	.word	0x000000ff
        /*084c*/ 	.word	0x00000000
        /*0850*/ 	.short	0x0101
        /*0852*/ 	.byte	0x04
	.zero		1


	//   ....[115]....
        /*0854*/ 	.word	0x00009e40
        /*0858*/ 	.word	0x00000000
        /*085c*/ 	.word	0x00000100
        /*0860*/ 	.short	0x010a
        /*0862*/ 	.byte	0xff
	.zero		1


	//   ....[116]....
        /*0864*/ 	.word	0x00009ea0
        /*0868*/ 	.word	0x00000000
        /*086c*/ 	.word	0x00000020
        /*0870*/ 	.short	0x010a
        /*0872*/ 	.byte	0xff
	.zero		1


	//   ....[117]....
        /*0874*/ 	.word	0x00009f00
        /*0878*/ 	.word	0x00000000
        /*087c*/ 	.word	0x00000020
        /*0880*/ 	.short	0x010a
        /*0882*/ 	.byte	0xff
	.zero		1


	//   ....[118]....
        /*0884*/ 	.word	0x00009f50
        /*0888*/ 	.word	0x00000003
        /*088c*/ 	.word	0x00000090
        /*0890*/ 	.short	0x010a
        /*0892*/ 	.byte	0xff
	.zero		1


	//   ....[119]....
        /*0894*/ 	.word	0x00009fb0
        /*0898*/ 	.word	0x00000000
        /*089c*/ 	.word	0x00000000
        /*08a0*/ 	.short	0x010a
        /*08a2*/ 	.byte	0xff
	.zero		1


	//   ....[120]....
        /*08a4*/ 	.word	0x0000a010
        /*08a8*/ 	.word	0x00000000
        /*08ac*/ 	.word	0x00000000
        /*08b0*/ 	.short	0x010a
        /*08b2*/ 	.byte	0xff
	.zero		1


	//   ....[121]....
        /*08b4*/ 	.word	0x0000a070
        /*08b8*/ 	.word	0x00000000
        /*08bc*/ 	.word	0x00000000
        /*08c0*/ 	.short	0x010a
        /*08c2*/ 	.byte	0xff
	.zero		1


	//   ....[122]....
        /*08c4*/ 	.word	0x0000a0c0
        /*08c8*/ 	.word	0x00000000
        /*08cc*/ 	.word	0x000000f0
        /*08d0*/ 	.short	0x010a
        /*08d2*/ 	.byte	0xff
	.zero		1


	//   ....[123]....
        /*08d4*/ 	.word	0x0000a120
        /*08d8*/ 	.word	0x00000000
        /*08dc*/ 	.word	0x000000a0
        /*08e0*/ 	.short	0x010a
        /*08e2*/ 	.byte	0xff
	.zero		1


	//   ....[124]....
        /*08e4*/ 	.word	0x0000a170
        /*08e8*/ 	.word	0x00000000
        /*08ec*/ 	.word	0x00000090
        /*08f0*/ 	.short	0x010a
        /*08f2*/ 	.byte	0xff
	.zero		1


	//   ....[125]....
        /*08f4*/ 	.word	0x0000a1d0
        /*08f8*/ 	.word	0x00000000
        /*08fc*/ 	.word	0x000000a0
        /*0900*/ 	.short	0x010a
        /*0902*/ 	.byte	0xff
	.zero		1


	//   ....[126]....
        /*0904*/ 	.word	0x0000a230
        /*0908*/ 	.word	0x00000005
        /*090c*/ 	.word	0x00000008
        /*0910*/ 	.short	0x010a
        /*0912*/ 	.byte	0xff
	.zero		1


	//   ....[127]....
        /*0914*/ 	.word	0x0000a320
        /*0918*/ 	.word	0x00000003
        /*091c*/ 	.word	0x00000008
        /*0920*/ 	.short	0x010a
        /*0922*/ 	.byte	0xff
	.zero		1


	//   ....[128]....
        /*0924*/ 	.word	0x0000a370
        /*0928*/ 	.word	0x00000000
        /*092c*/ 	.word	0x00000090
        /*0930*/ 	.short	0x010a
        /*0932*/ 	.byte	0xff
	.zero		1


	//   ....[129]....
        /*0934*/ 	.word	0x0000a3d0
        /*0938*/ 	.word	0x00000000
        /*093c*/ 	.word	0x000000d0
        /*0940*/ 	.short	0x010a
        /*0942*/ 	.byte	0xff
	.zero		1


	//   ....[130]....
        /*0944*/ 	.word	0x0000a430
        /*0948*/ 	.word	0x00000000
        /*094c*/ 	.word	0x00000000
        /*0950*/ 	.short	0x010a
        /*0952*/ 	.byte	0xff
	.zero		1


	//   ....[131]....
        /*0954*/ 	.word	0x0000a490
        /*0958*/ 	.word	0x00000000
        /*095c*/ 	.word	0x00000000
        /*0960*/ 	.short	0x010a
        /*0962*/ 	.byte	0xff
	.zero		1


	//   ....[132]....
        /*0964*/ 	.word	0x0000a4f0
        /*0968*/ 	.word	0x00000000
        /*096c*/ 	.word	0x00000000
        /*0970*/ 	.short	0x010a
        /*0972*/ 	.byte	0xff
	.zero		1


	//   ....[133]....
        /*0974*/ 	.word	0x0000a550
        /*0978*/ 	.word	0x00000000
        /*097c*/ 	.word	0x00000000
        /*0980*/ 	.short	0x010a
        /*0982*/ 	.byte	0xff
	.zero		1


	//   ....[134]....
        /*0984*/ 	.word	0x0000a5b0
        /*0988*/ 	.word	0x00000000
        /*098c*/ 	.word	0x00000110
        /*0990*/ 	.short	0x010a
        /*0992*/ 	.byte	0xff
	.zero		1


	//   ....[135]....
        /*0994*/ 	.word	0x0000a600
        /*0998*/ 	.word	0x0000000c
        /*099c*/ 	.word	0x00000090
        /*09a0*/ 	.short	0x010a
        /*09a2*/ 	.byte	0xff
	.zero		1


	//   ....[136]....
        /*09a4*/ 	.word	0x0000a660
        /*09a8*/ 	.word	0x00000000
        /*09ac*/ 	.word	0x00000088
        /*09b0*/ 	.short	0x010a
        /*09b2*/ 	.byte	0xff
	.zero		1


	//   ....[137]....
        /*09b4*/ 	.word	0x0000a6c0
        /*09b8*/ 	.word	0x00000000
        /*09bc*/ 	.word	0x00000060
        /*09c0*/ 	.short	0x010a
        /*09c2*/ 	.byte	0xff
	.zero		1


	//   ....[138]....
        /*09c4*/ 	.word	0x0000a720
        /*09c8*/ 	.word	0x00000000
        /*09cc*/ 	.word	0x00000068
        /*09d0*/ 	.short	0x010a
        /*09d2*/ 	.byte	0xff
	.zero		1


	//   ....[139]....
        /*09d4*/ 	.word	0x0000a780
        /*09d8*/ 	.word	0x00000000
        /*09dc*/ 	.word	0x00000070
        /*09e0*/ 	.short	0x010a
        /*09e2*/ 	.byte	0xff
	.zero		1


	//   ....[140]....
        /*09e4*/ 	.word	0x0000a7e0
        /*09e8*/ 	.word	0x00000000
        /*09ec*/ 	.word	0x00000078
        /*09f0*/ 	.short	0x010a
        /*09f2*/ 	.byte	0xff
	.zero		1


	//   ....[141]....
        /*09f4*/ 	.word	0x0000a840
        /*09f8*/ 	.word	0x00000000
        /*09fc*/ 	.word	0x00000060
        /*0a00*/ 	.short	0x010a
        /*0a02*/ 	.byte	0xff
	.zero		1


	//   ....[142]....
        /*0a04*/ 	.word	0x0000a8a0
        /*0a08*/ 	.word	0x00000000
        /*0a0c*/ 	.word	0x00000068
        /*0a10*/ 	.short	0x010a
        /*0a12*/ 	.byte	0xff
	.zero		1


	//   ....[143]....
        /*0a14*/ 	.word	0x0000a900
        /*0a18*/ 	.word	0x00000000
        /*0a1c*/ 	.word	0x00000070
        /*0a20*/ 	.short	0x010a
        /*0a22*/ 	.byte	0xff
	.zero		1


	//   ....[144]....
        /*0a24*/ 	.word	0x0000a950
        /*0a28*/ 	.word	0x00000003
        /*0a2c*/ 	.word	0x00000090
        /*0a30*/ 	.short	0x010a
        /*0a32*/ 	.byte	0xff
	.zero		1


	//   ....[145]....
        /*0a34*/ 	.word	0x0000a9b0
        /*0a38*/ 	.word	0x00000000
        /*0a3c*/ 	.word	0x00000040
        /*0a40*/ 	.short	0x010a
        /*0a42*/ 	.byte	0xff
	.zero		1


	//   ....[146]....
        /*0a44*/ 	.word	0x0000aa00
        /*0a48*/ 	.word	0x00000062
        /*0a4c*/ 	.word	0x000000b0
        /*0a50*/ 	.short	0x010a
        /*0a52*/ 	.byte	0xff
	.zero		1


	//   ....[147]....
        /*0a54*/ 	.word	0x0000aa50
        /*0a58*/ 	.word	0x00000003
        /*0a5c*/ 	.word	0x00000040
        /*0a60*/ 	.short	0x010a
        /*0a62*/ 	.byte	0xff
	.zero		1


	//   ....[148]....
        /*0a64*/ 	.word	0x0000aaa0
        /*0a68*/ 	.word	0x0000003e
        /*0a6c*/ 	.word	0x00000040
        /*0a70*/ 	.short	0x010a
        /*0a72*/ 	.byte	0xff
	.zero		1


	//   ....[149]....
        /*0a74*/ 	.word	0x0000aaf0
        /*0a78*/ 	.word	0x0000003d
        /*0a7c*/ 	.word	0x00000040
        /*0a80*/ 	.short	0x010a
        /*0a82*/ 	.byte	0xff
	.zero		1


	//----- nvinfo : EIATTR_NUM_MBARRIERS
	.align		4
.L_47:
        /*0a84*/ 	.byte	0x03, 0x38
        /*0a86*/ 	.short	0x0023


	//----- nvinfo : EIATTR_EXIT_INSTR_OFFSETS
	.align		4
        /*0a88*/ 	.byte	0x04, 0x1c
        /*0a8a*/ 	.short	(.L_49 - .L_48)


	//   ....[0]....
.L_48:
        /*0a8c*/ 	.word	0x00002bd0


	//   ....[1]....
        /*0a90*/ 	.word	0x000030e0


	//   ....[2]....
        /*0a94*/ 	.word	0x00003140


	//   ....[3]....
        /*0a98*/ 	.word	0x000044d0


	//   ....[4]....
        /*0a9c*/ 	.word	0x00005800


	//   ....[5]....
        /*0aa0*/ 	.word	0x00005840


	//   ....[6]....
        /*0aa4*/ 	.word	0x00009d00


	//   ....[7]....
        /*0aa8*/ 	.word	0x00009d80


	//   ....[8]....
        /*0aac*/ 	.word	0x00009db0


	//   ....[9]....
        /*0ab0*/ 	.word	0x00009e30


	//----- nvinfo : EIATTR_MAX_THREADS
	.align		4
.L_49:
        /*0ab4*/ 	.byte	0x04, 0x05
        /*0ab6*/ 	.short	(.L_51 - .L_50)
.L_50:
        /*0ab8*/ 	.word	0x00000100
        /*0abc*/ 	.word	0x00000001
        /*0ac0*/ 	.word	0x00000001


	//----- nvinfo : EIATTR_CRS_STACK_SIZE
	.align		4
.L_51:
        /*0ac4*/ 	.byte	0x04, 0x1e
        /*0ac6*/ 	.short	(.L_53 - .L_52)
.L_52:
        /*0ac8*/ 	.word	0x00000000


	//----- nvinfo : EIATTR_CBANK_PARAM_SIZE
	.align		4
.L_53:
        /*0acc*/ 	.byte	0x03, 0x19
        /*0ace*/ 	.short	0x0800


	//----- nvinfo : EIATTR_PARAM_CBANK
	.align		4
        /*0ad0*/ 	.byte	0x04, 0x0a
        /*0ad2*/ 	.short	(.L_55 - .L_54)
	.align		4
.L_54:
        /*0ad4*/ 	.word	index@(.nv.constant0._ZN7cutlass13device_kernelINS_4gemm6kernel13GemmUniversalIN4cute5tupleIJiiiiEEENS1_10collective13CollectiveMmaINS1_35MainloopSm100TmaUmmaWarpSpecializedILi4ELi2ELi4ENS5_IJNS4_1CILi2EEESB_NSA_ILi1EEEEEEEENS5_IJNSA_ILi128EEENSA_ILi256EEENSA_ILi64EEEEEENS_6half_tENS5_IJlSC_lEEESJ_SK_NS4_8TiledMMAINS4_8MMA_AtomIJNS4_26SM100_MMA_F16BF16_2x1SM_SSISJ_SJ_fLi128ELi256ELNS4_4UMMA5MajorE0ELSP_0ELNSO_7ScaleInE0ELSQ_0EEEEEENS4_6LayoutINS5_IJSC_SC_SC_EEENS5_IJNSA_ILi0EEESV_SV_EEEEENS5_IJNS4_10UnderscoreESY_SY_EEEEENS4_28SM100_TMA_2SM_LOAD_MULTICASTENS4_14ComposedLayoutINS4_7SwizzleILi3ELi4ELi3EEENS4_18smem_ptr_flag_bitsILi16EEENST_INS5_IJNSA_ILi8EEESH_EEENS5_IJSH_SC_EEEEEEEvNS4_8identityENS4_18SM100_TMA_2SM_LOADES1B_vS1C_EENS_8epilogue10collective18CollectiveEpilogueINS1F_23Sm100TmaWarpSpecializedILi4ELi2ELi32ELb1ELb0EEEJNS5_IJSH_SG_SH_EEENS5_IJNST_ISH_SC_EENST_INS5_IJNSA_ILi32EEESB_EEENS5_IJSC_SF_EEEEEEEESJ_SK_SJ_SK_NS1F_6fusion15FusionCallbacksIS1J_NS1R_17LinearCombinationISJ_fSJ_fLNS_15FloatRoundStyleE2EEES1K_S1Q_JEEENS4_5SM1004TMEM4LOAD26SM100_TMEM_LOAD_32dp32b32xENS4_13SM90_TMA_LOADENS12_INS13_ILi2ELi4ELi3EEES16_NST_INS5_IJS17_S1M_EEENS5_IJS1M_SC_EEEEEEENS4_39AutoVectorizingCopyWithAssumedAlignmentILi128EEENS4_14SM90_TMA_STOREES26_S28_S28_EEEvvEEEEvNT_6ParamsE)
        /*0ad8*/ 	.short	0x0380
        /*0ada*/ 	.short	0x0800


	//----- nvinfo : EIATTR_SW_WAR
	.align		4
.L_55:
        /*0adc*/ 	.byte	0x04, 0x36
        /*0ade*/ 	.short	(.L_57 - .L_56)
.L_56:
        /*0ae0*/ 	.word	0x00000008
.L_57:


//--------------------- .nv.callgraph             --------------------------
	.section	.nv.callgraph,"",@"SHT_CUDA_CALLGRAPH"
	.align	4
	.sectionentsize	8
	.align		4
        /*0000*/ 	.word	0x00000000
	.align		4
        /*0004*/ 	.word	0xffffffff
	.align		4
        /*0008*/ 	.word	index@(_ZN7cutlass13device_kernelINS_4gemm6kernel13GemmUniversalIN4cute5tupleIJiiiiEEENS1_10collective13CollectiveMmaINS1_35MainloopSm100TmaUmmaWarpSpecializedILi4ELi2ELi4ENS5_IJNS4_1CILi2EEESB_NSA_ILi1EEEEEEEENS5_IJNSA_ILi128EEENSA_ILi256EEENSA_ILi64EEEEEENS_6half_tENS5_IJlSC_lEEESJ_SK_NS4_8TiledMMAINS4_8MMA_AtomIJNS4_26SM100_MMA_F16BF16_2x1SM_SSISJ_SJ_fLi128ELi256ELNS4_4UMMA5MajorE0ELSP_0ELNSO_7ScaleInE0ELSQ_0EEEEEENS4_6LayoutINS5_IJSC_SC_SC_EEENS5_IJNSA_ILi0EEESV_SV_EEEEENS5_IJNS4_10UnderscoreESY_SY_EEEEENS4_28SM100_TMA_2SM_LOAD_MULTICASTENS4_14ComposedLayoutINS4_7SwizzleILi3ELi4ELi3EEENS4_18smem_ptr_flag_bitsILi16EEENST_INS5_IJNSA_ILi8EEESH_EEENS5_IJSH_SC_EEEEEEEvNS4_8identityENS4_18SM100_TMA_2SM_LOADES1B_vS1C_EENS_8epilogue10collective18CollectiveEpilogueINS1F_23Sm100TmaWarpSpecializedILi4ELi2ELi32ELb1ELb0EEEJNS5_IJSH_SG_SH_EEENS5_IJNST_ISH_SC_EENST_INS5_IJNSA_ILi32EEESB_EEENS5_IJSC_SF_EEEEEEEESJ_SK_SJ_SK_NS1F_6fusion15FusionCallbacksIS1J_NS1R_17LinearCombinationISJ_fSJ_fLNS_15FloatRoundStyleE2EEES1K_S1Q_JEEENS4_5SM1004TMEM4LOAD26SM100_TMEM_LOAD_32dp32b32xENS4_13SM90_TMA_LOADENS12_INS13_ILi2ELi4ELi3EEES16_NST_INS5_IJS17_S1M_EEENS5_IJS1M_SC_EEEEEEENS4_39AutoVectorizingCopyWithAssumedAlignmentILi128EEENS4_14SM90_TMA_STOREES26_S28_S28_EEEvvEEEEvNT_6ParamsE)
	.align		4
        /*000c*/ 	.word	index@(__assertfail)
	.align		4
        /*0010*/ 	.word	0x00000000
	.align		4
        /*0014*/ 	.word	0xfffffffe
	.align		4
        /*0018*/ 	.word	0x00000000
	.align		4
        /*001c*/ 	.word	0xfffffffd
	.align		4
        /*0020*/ 	.word	0x00000000
	.align		4
        /*0024*/ 	.word	0xfffffffc


//--------------------- .nv.constant4             --------------------------
	.section	.nv.constant4,"a",@progbits
	.align	8
	.align		8
.nv.constant4:
        /*0000*/ 	.dword	__assertfail
	.align		8
        /*0008*/ 	.dword	__unnamed_1
	.align		8
        /*0010*/ 	.dword	__unnamed_2
	.align		8
        /*0018*/ 	.dword	_ZN39_INTERNAL_58896cac_4_k_cu_e1f2d4b2_72584cuda3std3__45__cpo5beginE
	.align		8
        /*0020*/ 	.dword	_ZN39_INTERNAL_58896cac_4_k_cu_e1f2d4b2_72584cuda3std3__45__cpo3endE
	.align		8
        /*0028*/ 	.dword	_ZN39_INTERNAL_58896cac_4_k_cu_e1f2d4b2_72584cuda3std3__45__cpo6cbeginE
	.align		8
        /*0030*/ 	.dword	_ZN39_INTERNAL_58896cac_4_k_cu_e1f2d4b2_72584cuda3std3__45__cpo4cendE
	.align		8
        /*0038*/ 	.dword	_ZN39_INTERNAL_58896cac_4_k_cu_e1f2d4b2_72584cuda3std3__441_GLOBAL__N__58896cac_4_k_cu_e1f2d4b2_72586ignoreE
	.align		8
        /*0040*/ 	.dword	_ZN39_INTERNAL_58896cac_4_k_cu_e1f2d4b2_72584cuda3std3__419piecewise_constructE
	.align		8
        /*0048*/ 	.dword	_ZN39_INTERNAL_58896cac_4_k_cu_e1f2d4b2_72584cuda3std3__48in_placeE
	.align		8
        /*0050*/ 	.dword	_ZN39_INTERNAL_58896cac_4_k_cu_e1f2d4b2_72584cuda3std6ranges3__45__cpo4swapE
	.align		8
        /*0058*/ 	.dword	_ZN39_INTERNAL_58896cac_4_k_cu_e1f2d4b2_72584cuda3std6ranges3__45__cpo9iter_moveE
	.align		8
        /*0060*/ 	.dword	_ZN39_INTERNAL_58896cac_4_k_cu_e1f2d4b2_72584cute7productE
	.align		8
        /*0068*/ 	.dword	_ZN39_INTERNAL_58896cac_4_k_cu_e1f2d4b2_72584cute1_E
	.align		8
        /*0070*/ 	.dword	$str$25
	.align		8
        /*0078*/ 	.dword	$str$26
	.align		8
        /*0080*/ 	.dword	$str$27
	.align		8
        /*0088*/ 	.dword	$str$28


//--------------------- .text._ZN7cutlass13device_kernelINS_4gemm6kernel13GemmUniversalIN4cute5tupleIJiiiiEEENS1_10collective13CollectiveMmaINS1_35MainloopSm100TmaUmmaWarpSpecializedILi4ELi2ELi4ENS5_IJNS4_1CILi2EEESB_NSA_ILi1EEEEEEEENS5_IJNSA_ILi128EEENSA_ILi256EEENSA_ILi64EEEEEENS_6half_tENS5_IJlSC_lEEESJ_SK_NS4_8TiledMMAINS4_8MMA_AtomIJNS4_26SM100_MMA_F16BF16_2x1SM_SSISJ_SJ_fLi128ELi256ELNS4_4UMMA5MajorE0ELSP_0ELNSO_7ScaleInE0ELSQ_0EEEEEENS4_6LayoutINS5_IJSC_SC_SC_EEENS5_IJNSA_ILi0EEESV_SV_EEEEENS5_IJNS4_10UnderscoreESY_SY_EEEEENS4_28SM100_TMA_2SM_LOAD_MULTICASTENS4_14ComposedLayoutINS4_7SwizzleILi3ELi4ELi3EEENS4_18smem_ptr_flag_bitsILi16EEENST_INS5_IJNSA_ILi8EEESH_EEENS5_IJSH_SC_EEEEEEEvNS4_8identityENS4_18SM100_TMA_2SM_LOADES1B_vS1C_EENS_8epilogue10collective18CollectiveEpilogueINS1F_23Sm100TmaWarpSpecializedILi4ELi2ELi32ELb1ELb0EEEJNS5_IJSH_SG_SH_EEENS5_IJNST_ISH_SC_EENST_INS5_IJNSA_ILi32EEESB_EEENS5_IJSC_SF_EEEEEEEESJ_SK_SJ_SK_NS1F_6fusion15FusionCallbacksIS1J_NS1R_17LinearCombinationISJ_fSJ_fLNS_15FloatRoundStyleE2EEES1K_S1Q_JEEENS4_5SM1004TMEM4LOAD26SM100_TMEM_LOAD_32dp32b32xENS4_13SM90_TMA_LOADENS12_INS13_ILi2ELi4ELi3EEES16_NST_INS5_IJS17_S1M_EEENS5_IJS1M_SC_EEEEEEENS4_39AutoVectorizingCopyWithAssumedAlignmentILi128EEENS4_14SM90_TMA_STOREES26_S28_S28_EEEvvEEEEvNT_6ParamsE --------------------------
	.section	.text._ZN7cutlass13device_kernelINS_4gemm6kernel13GemmUniversalIN4cute5tupleIJiiiiEEENS1_10collective13CollectiveMmaINS1_35MainloopSm100TmaUmmaWarpSpecializedILi4ELi2ELi4ENS5_IJNS4_1CILi2EEESB_NSA_ILi1EEEEEEEENS5_IJNSA_ILi128EEENSA_ILi256EEENSA_ILi64EEEEEENS_6half_tENS5_IJlSC_lEEESJ_SK_NS4_8TiledMMAINS4_8MMA_AtomIJNS4_26SM100_MMA_F16BF16_2x1SM_SSISJ_SJ_fLi128ELi256ELNS4_4UMMA5MajorE0ELSP_0ELNSO_7ScaleInE0ELSQ_0EEEEEENS4_6LayoutINS5_IJSC_SC_SC_EEENS5_IJNSA_ILi0EEESV_SV_EEEEENS5_IJNS4_10UnderscoreESY_SY_EEEEENS4_28SM100_TMA_2SM_LOAD_MULTICASTENS4_14ComposedLayoutINS4_7SwizzleILi3ELi4ELi3EEENS4_18smem_ptr_flag_bitsILi16EEENST_INS5_IJNSA_ILi8EEESH_EEENS5_IJSH_SC_EEEEEEEvNS4_8identityENS4_18SM100_TMA_2SM_LOADES1B_vS1C_EENS_8epilogue10collective18CollectiveEpilogueINS1F_23Sm100TmaWarpSpecializedILi4ELi2ELi32ELb1ELb0EEEJNS5_IJSH_SG_SH_EEENS5_IJNST_ISH_SC_EENST_INS5_IJNSA_ILi32EEESB_EEENS5_IJSC_SF_EEEEEEEESJ_SK_SJ_SK_NS1F_6fusion15FusionCallbacksIS1J_NS1R_17LinearCombinationISJ_fSJ_fLNS_15FloatRoundStyleE2EEES1K_S1Q_JEEENS4_5SM1004TMEM4LOAD26SM100_TMEM_LOAD_32dp32b32xENS4_13SM90_TMA_LOADENS12_INS13_ILi2ELi4ELi3EEES16_NST_INS5_IJS17_S1M_EEENS5_IJS1M_SC_EEEEEEENS4_39AutoVectorizingCopyWithAssumedAlignmentILi128EEENS4_14SM90_TMA_STOREES26_S28_S28_EEEvvEEEEvNT_6ParamsE,"ax",@progbits
	.align	128
.text._ZN7cutlass13device_kernelINS_4gemm6kernel13GemmUniversalIN4cute5tupleIJiiiiEEENS1_10collective13CollectiveMmaINS1_35MainloopSm100TmaUmmaWarpSpecializedILi4ELi2ELi4ENS5_IJNS4_1CILi2EEESB_NSA_ILi1EEEEEEEENS5_IJNSA_ILi128EEENSA_ILi256EEENSA_ILi64EEEEEENS_6half_tENS5_IJlSC_lEEESJ_SK_NS4_8TiledMMAINS4_8MMA_AtomIJNS4_26SM100_MMA_F16BF16_2x1SM_SSISJ_SJ_fLi128ELi256ELNS4_4UMMA5MajorE0ELSP_0ELNSO_7ScaleInE0ELSQ_0EEEEEENS4_6LayoutINS5_IJSC_SC_SC_EEENS5_IJNSA_ILi0EEESV_SV_EEEEENS5_IJNS4_10UnderscoreESY_SY_EEEEENS4_28SM100_TMA_2SM_LOAD_MULTICASTENS4_14ComposedLayoutINS4_7SwizzleILi3ELi4ELi3EEENS4_18smem_ptr_flag_bitsILi16EEENST_INS5_IJNSA_ILi8EEESH_EEENS5_IJSH_SC_EEEEEEEvNS4_8identityENS4_18SM100_TMA_2SM_LOADES1B_vS1C_EENS_8epilogue10collective18CollectiveEpilogueINS1F_23Sm100TmaWarpSpecializedILi4ELi2ELi32ELb1ELb0EEEJNS5_IJSH_SG_SH_EEENS5_IJNST_ISH_SC_EENST_INS5_IJNSA_ILi32EEESB_EEENS5_IJSC_SF_EEEEEEEESJ_SK_SJ_SK_NS1F_6fusion15FusionCallbacksIS1J_NS1R_17LinearCombinationISJ_fSJ_fLNS_15FloatRoundStyleE2EEES1K_S1Q_JEEENS4_5SM1004TMEM4LOAD26SM100_TMEM_LOAD_32dp32b32xENS4_13SM90_TMA_LOADENS12_INS13_ILi2ELi4ELi3EEES16_NST_INS5_IJS17_S1M_EEENS5_IJS1M_SC_EEEEEEENS4_39AutoVectorizingCopyWithAssumedAlignmentILi128EEENS4_14SM90_TMA_STOREES26_S28_S28_EEEvvEEEEvNT_6ParamsE:
        .type           _ZN7cutlass13device_kernelINS_4gemm6kernel13GemmUniversalIN4cute5tupleIJiiiiEEENS1_10collective13CollectiveMmaINS1_35MainloopSm100TmaUmmaWarpSpecializedILi4ELi2ELi4ENS5_IJNS4_1CILi2EEESB_NSA_ILi1EEEEEEEENS5_IJNSA_ILi128EEENSA_ILi256EEENSA_ILi64EEEEEENS_6half_tENS5_IJlSC_lEEESJ_SK_NS4_8TiledMMAINS4_8MMA_AtomIJNS4_26SM100_MMA_F16BF16_2x1SM_SSISJ_SJ_fLi128ELi256ELNS4_4UMMA5MajorE0ELSP_0ELNSO_7ScaleInE0ELSQ_0EEEEEENS4_6LayoutINS5_IJSC_SC_SC_EEENS5_IJNSA_ILi0EEESV_SV_EEEEENS5_IJNS4_10UnderscoreESY_SY_EEEEENS4_28SM100_TMA_2SM_LOAD_MULTICASTENS4_14ComposedLayoutINS4_7SwizzleILi3ELi4ELi3EEENS4_18smem_ptr_flag_bitsILi16EEENST_INS5_IJNSA_ILi8EEESH_EEENS5_IJSH_SC_EEEEEEEvNS4_8identityENS4_18SM100_TMA_2SM_LOADES1B_vS1C_EENS_8epilogue10collective18CollectiveEpilogueINS1F_23Sm100TmaWarpSpecializedILi4ELi2ELi32ELb1ELb0EEEJNS5_IJSH_SG_SH_EEENS5_IJNST_ISH_SC_EENST_INS5_IJNSA_ILi32EEESB_EEENS5_IJSC_SF_EEEEEEEESJ_SK_SJ_SK_NS1F_6fusion15FusionCallbacksIS1J_NS1R_17LinearCombinationISJ_fSJ_fLNS_15FloatRoundStyleE2EEES1K_S1Q_JEEENS4_5SM1004TMEM4LOAD26SM100_TMEM_LOAD_32dp32b32xENS4_13SM90_TMA_LOADENS12_INS13_ILi2ELi4ELi3EEES16_NST_INS5_IJS17_S1M_EEENS5_IJS1M_SC_EEEEEEENS4_39AutoVectorizingCopyWithAssumedAlignmentILi128EEENS4_14SM90_TMA_STOREES26_S28_S28_EEEvvEEEEvNT_6ParamsE,@function
        .size           _ZN7cutlass13device_kernelINS_4gemm6kernel13GemmUniversalIN4cute5tupleIJiiiiEEENS1_10collective13CollectiveMmaINS1_35MainloopSm100TmaUmmaWarpSpecializedILi4ELi2ELi4ENS5_IJNS4_1CILi2EEESB_NSA_ILi1EEEEEEEENS5_IJNSA_ILi128EEENSA_ILi256EEENSA_ILi64EEEEEENS_6half_tENS5_IJlSC_lEEESJ_SK_NS4_8TiledMMAINS4_8MMA_AtomIJNS4_26SM100_MMA_F16BF16_2x1SM_SSISJ_SJ_fLi128ELi256ELNS4_4UMMA5MajorE0ELSP_0ELNSO_7ScaleInE0ELSQ_0EEEEEENS4_6LayoutINS5_IJSC_SC_SC_EEENS5_IJNSA_ILi0EEESV_SV_EEEEENS5_IJNS4_10UnderscoreESY_SY_EEEEENS4_28SM100_TMA_2SM_LOAD_MULTICASTENS4_14ComposedLayoutINS4_7SwizzleILi3ELi4ELi3EEENS4_18smem_ptr_flag_bitsILi16EEENST_INS5_IJNSA_ILi8EEESH_EEENS5_IJSH_SC_EEEEEEEvNS4_8identityENS4_18SM100_TMA_2SM_LOADES1B_vS1C_EENS_8epilogue10collective18CollectiveEpilogueINS1F_23Sm100TmaWarpSpecializedILi4ELi2ELi32ELb1ELb0EEEJNS5_IJSH_SG_SH_EEENS5_IJNST_ISH_SC_EENST_INS5_IJNSA_ILi32EEESB_EEENS5_IJSC_SF_EEEEEEEESJ_SK_SJ_SK_NS1F_6fusion15FusionCallbacksIS1J_NS1R_17LinearCombinationISJ_fSJ_fLNS_15FloatRoundStyleE2EEES1K_S1Q_JEEENS4_5SM1004TMEM4LOAD26SM100_TMEM_LOAD_32dp32b32xENS4_13SM90_TMA_LOADENS12_INS13_ILi2ELi4ELi3EEES16_NST_INS5_IJS17_S1M_EEENS5_IJS1M_SC_EEEEEEENS4_39AutoVectorizingCopyWithAssumedAlignmentILi128EEENS4_14SM90_TMA_STOREES26_S28_S28_EEEvvEEEEvNT_6ParamsE,(.L_x_197 - _ZN7cutlass13device_kernelINS_4gemm6kernel13GemmUniversalIN4cute5tupleIJiiiiEEENS1_10collective13CollectiveMmaINS1_35MainloopSm100TmaUmmaWarpSpecializedILi4ELi2ELi4ENS5_IJNS4_1CILi2EEESB_NSA_ILi1EEEEEEEENS5_IJNSA_ILi128EEENSA_ILi256EEENSA_ILi64EEEEEENS_6half_tENS5_IJlSC_lEEESJ_SK_NS4_8TiledMMAINS4_8MMA_AtomIJNS4_26SM100_MMA_F16BF16_2x1SM_SSISJ_SJ_fLi128ELi256ELNS4_4UMMA5MajorE0ELSP_0ELNSO_7ScaleInE0ELSQ_0EEEEEENS4_6LayoutINS5_IJSC_SC_SC_EEENS5_IJNSA_ILi0EEESV_SV_EEEEENS5_IJNS4_10UnderscoreESY_SY_EEEEENS4_28SM100_TMA_2SM_LOAD_MULTICASTENS4_14ComposedLayoutINS4_7SwizzleILi3ELi4ELi3EEENS4_18smem_ptr_flag_bitsILi16EEENST_INS5_IJNSA_ILi8EEESH_EEENS5_IJSH_SC_EEEEEEEvNS4_8identityENS4_18SM100_TMA_2SM_LOADES1B_vS1C_EENS_8epilogue10collective18CollectiveEpilogueINS1F_23Sm100TmaWarpSpecializedILi4ELi2ELi32ELb1ELb0EEEJNS5_IJSH_SG_SH_EEENS5_IJNST_ISH_SC_EENST_INS5_IJNSA_ILi32EEESB_EEENS5_IJSC_SF_EEEEEEEESJ_SK_SJ_SK_NS1F_6fusion15FusionCallbacksIS1J_NS1R_17LinearCombinationISJ_fSJ_fLNS_15FloatRoundStyleE2EEES1K_S1Q_JEEENS4_5SM1004TMEM4LOAD26SM100_TMEM_LOAD_32dp32b32xENS4_13SM90_TMA_LOADENS12_INS13_ILi2ELi4ELi3EEES16_NST_INS5_IJS17_S1M_EEENS5_IJS1M_SC_EEEEEEENS4_39AutoVectorizingCopyWithAssumedAlignmentILi128EEENS4_14SM90_TMA_STOREES26_S28_S28_EEEvvEEEEvNT_6ParamsE)
        .other          _ZN7cutlass13device_kernelINS_4gemm6kernel13GemmUniversalIN4cute5tupleIJiiiiEEENS1_10collective13CollectiveMmaINS1_35MainloopSm100TmaUmmaWarpSpecializedILi4ELi2ELi4ENS5_IJNS4_1CILi2EEESB_NSA_ILi1EEEEEEEENS5_IJNSA_ILi128EEENSA_ILi256EEENSA_ILi64EEEEEENS_6half_tENS5_IJlSC_lEEESJ_SK_NS4_8TiledMMAINS4_8MMA_AtomIJNS4_26SM100_MMA_F16BF16_2x1SM_SSISJ_SJ_fLi128ELi256ELNS4_4UMMA5MajorE0ELSP_0ELNSO_7ScaleInE0ELSQ_0EEEEEENS4_6LayoutINS5_IJSC_SC_SC_EEENS5_IJNSA_ILi0EEESV_SV_EEEEENS5_IJNS4_10UnderscoreESY_SY_EEEEENS4_28SM100_TMA_2SM_LOAD_MULTICASTENS4_14ComposedLayoutINS4_7SwizzleILi3ELi4ELi3EEENS4_18smem_ptr_flag_bitsILi16EEENST_INS5_IJNSA_ILi8EEESH_EEENS5_IJSH_SC_EEEEEEEvNS4_8identityENS4_18SM100_TMA_2SM_LOADES1B_vS1C_EENS_8epilogue10collective18CollectiveEpilogueINS1F_23Sm100TmaWarpSpecializedILi4ELi2ELi32ELb1ELb0EEEJNS5_IJSH_SG_SH_EEENS5_IJNST_ISH_SC_EENST_INS5_IJNSA_ILi32EEESB_EEENS5_IJSC_SF_EEEEEEEESJ_SK_SJ_SK_NS1F_6fusion15FusionCallbacksIS1J_NS1R_17LinearCombinationISJ_fSJ_fLNS_15FloatRoundStyleE2EEES1K_S1Q_JEEENS4_5SM1004TMEM4LOAD26SM100_TMEM_LOAD_32dp32b32xENS4_13SM90_TMA_LOADENS12_INS13_ILi2ELi4ELi3EEES16_NST_INS5_IJS17_S1M_EEENS5_IJS1M_SC_EEEEEEENS4_39AutoVectorizingCopyWithAssumedAlignmentILi128EEENS4_14SM90_TMA_STOREES26_S28_S28_EEEvvEEEEvNT_6ParamsE,@"STO_CUDA_ENTRY STV_DEFAULT"
_ZN7cutlass13device_kernelINS_4gemm6kernel13GemmUniversalIN4cute5tupleIJiiiiEEENS1_10collective13CollectiveMmaINS1_35MainloopSm100TmaUmmaWarpSpecializedILi4ELi2ELi4ENS5_IJNS4_1CILi2EEESB_NSA_ILi1EEEEEEEENS5_IJNSA_ILi128EEENSA_ILi256EEENSA_ILi64EEEEEENS_6half_tENS5_IJlSC_lEEESJ_SK_NS4_8TiledMMAINS4_8MMA_AtomIJNS4_26SM100_MMA_F16BF16_2x1SM_SSISJ_SJ_fLi128ELi256ELNS4_4UMMA5MajorE0ELSP_0ELNSO_7ScaleInE0ELSQ_0EEEEEENS4_6LayoutINS5_IJSC_SC_SC_EEENS5_IJNSA_ILi0EEESV_SV_EEEEENS5_IJNS4_10UnderscoreESY_SY_EEEEENS4_28SM100_TMA_2SM_LOAD_MULTICASTENS4_14ComposedLayoutINS4_7SwizzleILi3ELi4ELi3EEENS4_18smem_ptr_flag_bitsILi16EEENST_INS5_IJNSA_ILi8EEESH_EEENS5_IJSH_SC_EEEEEEEvNS4_8identityENS4_18SM100_TMA_2SM_LOADES1B_vS1C_EENS_8epilogue10collective18CollectiveEpilogueINS1F_23Sm100TmaWarpSpecializedILi4ELi2ELi32ELb1ELb0EEEJNS5_IJSH_SG_SH_EEENS5_IJNST_ISH_SC_EENST_INS5_IJNSA_ILi32EEESB_EEENS5_IJSC_SF_EEEEEEEESJ_SK_SJ_SK_NS1F_6fusion15FusionCallbacksIS1J_NS1R_17LinearCombinationISJ_fSJ_fLNS_15FloatRoundStyleE2EEES1K_S1Q_JEEENS4_5SM1004TMEM4LOAD26SM100_TMEM_LOAD_32dp32b32xENS4_13SM90_TMA_LOADENS12_INS13_ILi2ELi4ELi3EEES16_NST_INS5_IJS17_S1M_EEENS5_IJS1M_SC_EEEEEEENS4_39AutoVectorizingCopyWithAssumedAlignmentILi128EEENS4_14SM90_TMA_STOREES26_S28_S28_EEEvvEEEEvNT_6ParamsE:
[----:B------:R-:W1:Y:S01]  /*0000*/  LDC R1, c[0x0][0x37c] ;  /* 0x0000df00ff017b82 */ /* 0x000e620000000800 */
[----:B------:R-:W2:Y:S01]  /*0010*/  S2R R95, SR_TID.X ;  /* 0x00000000005f7919 */ /* 0x000ea20000002100 */
[----:B------:R-:W3:Y:S06]  /*0020*/  LDCU.64 UR8, c[0x0][0x890] ;  /* 0x00011200ff0877ac */ /* 0x000eec0008000a00 */
[----:B------:R-:W4:Y:S01]  /*0030*/  S2UR UR4, SR_CgaCtaId ;  /* 0x00000000000479c3 */ /* 0x000f220000008800 */
[----:B------:R-:W-:Y:S02]  /*0040*/  PRMT R80, RZ, 0x7610, R80 ;  /* 0x00007610ff507816 */ /* 0x000fe40000000050 */
[----:B------:R-:W-:Y:S01]  /*0050*/  ELECT P1, URZ, PT ;  /* 0x0000000000ff782f */ /* 0x000fe20003820000 */
[----:B---3--:R-:W-:-:S04]  /*0060*/  UISETP.NE.U32.AND UP0, UPT, UR8, URZ, UPT ;  /* 0x000000ff0800728c */ /* 0x008fc8000bf05070 */
[----:B------:R-:W-:Y:S02]  /*0070*/  UISETP.NE.AND.EX UP0, UPT, UR9, URZ, UPT, UP0 ;  /* 0x000000ff0900728c */ /* 0x000fe4000bf05300 */
[----:B----4-:R-:W-:Y:S02]  /*0080*/  ULOP3.LUT UR47, UR4, 0x1, URZ, 0xc0, !UPT ;  /* 0x00000001042f7892 */ /* 0x010fe4000f8ec0ff */
[----:B------:R-:W-:Y:S01]  /*0090*/  ULOP3.LUT UR46, UR4, 0x1, URZ, 0x3c, !UPT ;  /* 0x00000001042e7892 */ /* 0x000fe2000f8e3cff */
[----:B--2---:R-:W-:-:S05]  /*00a0*/  SHF.R.U32.HI R81, RZ, 0x5, R95 ;  /* 0x00000005ff517819 */ /* 0x004fca000001165f */
[----:B------:R-:W2:Y:S02]  /*00b0*/  SHFL.IDX PT, R0, R81, RZ, 0x1f ;  /* 0x00001fff51007589 */ /* 0x000ea400000e0000 */
[----:B--2---:R-:W-:Y:S01]  /*00c0*/  R2UR UR13, R0 ;  /* 0x00000000000d72ca */ /* 0x004fe200000e0000 */
[----:B-1----:R-:W-:-:S14]  /*00d0*/  BRA.U UP0, `(.L_x_0) ;  /* 0x0000000100307547 */ /* 0x002fdc000b800000 */
[----:B------:R-:W1:Y:S02]  /*00e0*/  LDCU.64 UR4, c[0x0][0x888] ;  /* 0x00011100ff0477ac */ /* 0x000e640008000a00 */
[----:B-1----:R-:W-:-:S04]  /*00f0*/  UISETP.NE.U32.AND UP0, UPT, UR4, URZ, UPT ;  /* 0x000000ff0400728c */ /* 0x002fc8000bf05070 */
[----:B------:R-:W-:-:S09]  /*0100*/  UISETP.NE.AND.EX UP0, UPT, UR5, URZ, UPT, UP0 ;  /* 0x000000ff0500728c */ /* 0x000fd2000bf05300 */
[----:B------:R-:W-:Y:S05]  /*0110*/  BRA.U !UP0, `(.L_x_1) ;  /* 0x0000000108147547 */ /* 0x000fea000b800000 */
[----:B------:R-:W1:Y:S01]  /*0120*/  LDC.64 R2, c[0x0][0x888] ;  /* 0x00022200ff027b82 */ /* 0x000e620000000a00 */
[----:B------:R-:W1:Y:S02]  /*0130*/  LDCU.64 UR4, c[0x0][0x358] ;  /* 0x00006b00ff0477ac */ /* 0x000e640008000a00 */
[----:B-1----:R1:W5:Y:S01]  /*0140*/  LDG.E R41, desc[UR4][R2.64] ;  /* 0x0000000402297981 */ /* 0x002362000c1e1900 */
[----:B------:R-:W-:Y:S01]  /*0150*/  HFMA2 R80, -RZ, RZ, 0, 5.9604644775390625e-08 ;  /* 0x00000001ff507431 */ /* 0x000fe200000001ff */
[----:B------:R-:W-:Y:S05]  /*0160*/  BRA `(.L_x_0) ;  /* 0x00000000000c7947 */ /* 0x000fea0003800000 */
.L_x_1:
[----:B------:R-:W1:Y:S01]  /*0170*/  LDCU UR4, c[0x0][0x880] ;  /* 0x00011000ff0477ac */ /* 0x000e620008000800 */
[----:B------:R-:W-:Y:S01]  /*0180*/  HFMA2 R80, -RZ, RZ, 0, 5.9604644775390625e-08 ;  /* 0x00000001ff507431 */ /* 0x000fe200000001ff */
[----:B-1----:R-:W-:-:S07]  /*0190*/  MOV R41, UR4 ;  /* 0x0000000400297c02 */ /* 0x002fce0008000f00 */
.L_x_0:
[----:B------:R-:W2:Y:S02]  /*01a0*/  LDCU.64 UR4, c[0x0][0x8b0] ;  /* 0x00011600ff0477ac */ /* 0x000ea40008000a00 */
[----:B--2---:R-:W-:-:S04]  /*01b0*/  UISETP.NE.U32.AND UP0, UPT, UR4, URZ, UPT ;  /* 0x000000ff0400728c */ /* 0x004fc8000bf05070 */
[----:B------:R-:W-:-:S09]  /*01c0*/  UISETP.NE.AND.EX UP0, UPT, UR5, URZ, UPT, UP0 ;  /* 0x000000ff0500728c */ /* 0x000fd2000bf05300 */
[----:B------:R-:W-:Y:S05]  /*01d0*/  BRA.U UP0, `(.L_x_2) ;  /* 0x0000000100287547 */ /* 0x000fea000b800000 */
[----:B------:R-:W2:Y:S02]  /*01e0*/  LDCU.64 UR4, c[0x0][0x8a8] ;  /* 0x00011500ff0477ac */ /* 0x000ea40008000a00 */
[----:B--2---:R-:W-:-:S04]  /*01f0*/  UISETP.NE.U32.AND UP0, UPT, UR4, URZ, UPT ;  /* 0x000000ff0400728c */ /* 0x004fc8000bf05070 */
[----:B------:R-:W-:-:S09]  /*0200*/  UISETP.NE.AND.EX UP0, UPT, UR5, URZ, UPT, UP0 ;  /* 0x000000ff0500728c */ /* 0x000fd2000bf05300 */
[----:B------:R-:W-:Y:S05]  /*0210*/  BRA.U !UP0, `(.L_x_3) ;  /* 0x0000000108107547 */ /* 0x000fea000b800000 */
[----:B------:R-:W2:Y:S01]  /*0220*/  LDC.64 R38, c[0x0][0x8a8] ;  /* 0x00022a00ff267b82 */ /* 0x000ea20000000a00 */
[----:B------:R-:W2:Y:S02]  /*0230*/  LDCU.64 UR4, c[0x0][0x358] ;  /* 0x00006b00ff0477ac */ /* 0x000ea40008000a00 */
[----:B--2---:R2:W5:Y:S01]  /*0240*/  LDG.E R38, desc[UR4][R38.64] ;  /* 0x0000000426267981 */ /* 0x004562000c1e1900 */
[----:B------:R-:W-:Y:S05]  /*0250*/  BRA `(.L_x_2) ;  /* 0x0000000000087947 */ /* 0x000fea0003800000 */
.L_x_3:
[----:B------:R-:W2:Y:S02]  /*0260*/  LDCU UR4, c[0x0][0x8a0] ;  /* 0x00011400ff0477ac */ /* 0x000ea40008000800 */
[----:B--2---:R-:W-:Y:S02]  /*0270*/  MOV R38, UR4 ;  /* 0x0000000400267c02 */ /* 0x004fe40008000f00 */
.L_x_2:
[----:B------:R-:W-:Y:S01]  /*0280*/  IMAD.U32 R0, RZ, RZ, UR13 ;  /* 0x0000000dff007e24 */ /* 0x000fe2000f8e00ff */
[----:B------:R-:W-:Y:S04]  /*0290*/  BSSY.RECONVERGENT B0, `(.L_x_4) ;  /* 0x000000c000007945 */ /* 0x000fe80003800200 */
[C---:B------:R-:W-:Y:S02]  /*02a0*/  ISETP.NE.OR P2, PT, R0.reuse, 0x1, !P1 ;  /* 0x000000010000780c */ /* 0x040fe40004f45670 */
[----:B------:R-:W-:-:S11]  /*02b0*/  ISETP.NE.OR P0, PT, R0, 0x3, !P1 ;  /* 0x000000030000780c */ /* 0x000fd60004f05670 */
[----:B------:R-:W-:Y:S05]  /*02c0*/  @P2 BRA `(.L_x_5) ;  /* 0x0000000000202947 */ /* 0x000fea0003800000 */
[----:B------:R-:W3:Y:S02]  /*02d0*/  LDCU.64 UR4, c[0x0][0x348] ;  /* 0x00006900ff0477ac */ /* 0x000ee40008000a00 */
[----:B---3--:R-:W-:Y:S02]  /*02e0*/  UIADD3 UR6, UP1, UPT, UR4, 0x80, URZ ;  /* 0x0000008004067890 */ /* 0x008fe4000ff3e0ff */
[----:B------:R-:W-:Y:S02]  /*02f0*/  UIADD3 UR4, UP0, UPT, UR4, 0x180, URZ ;  /* 0x0000018004047890 */ /* 0x000fe4000ff1e0ff */
[----:B------:R-:W-:Y:S02]  /*0300*/  UIADD3.X UR7, UPT, UPT, URZ, UR5, URZ, UP1, !UPT ;  /* 0x00000005ff077290 */ /* 0x000fe40008ffe4ff */
[----:B------:R-:W-:-:S07]  /*0310*/  UIADD3.X UR5, UPT, UPT, URZ, UR5, URZ, UP0, !UPT ;  /* 0x00000005ff057290 */ /* 0x000fce00087fe4ff */
[----:B------:R3:W-:Y:S02]  /*0320*/  UTMACCTL.PF [UR6] ;  /* 0x00000000060079b9 */ /* 0x0007e40008040000 */
[----:B------:R3:W-:Y:S02]  /*0330*/  UTMACCTL.PF [UR4] ;  /* 0x00000000040079b9 */ /* 0x0007e40008040000 */
[----:B---3--:R-:W-:Y:S01]  /*0340*/  NOP ;  /* 0x0000000000007918 */ /* 0x008fe20000000000 */
.L_x_5:
[----:B------:R-:W-:Y:S05]  /*0350*/  BSYNC.RECONVERGENT B0 ;  /* 0x0000000000007941 */ /* 0x000fea0003800200 */
.L_x_4:
[----:B------:R-:W-:Y:S04]  /*0360*/  BSSY.RECONVERGENT B0, `(.L_x_6) ;  /* 0x000000a000007945 */ /* 0x000fe80003800200 */
        /* <DEDUP_REMOVED lines=9> */
.L_x_7:
[----:B------:R-:W-:Y:S05]  /*0400*/  BSYNC.RECONVERGENT B0 ;  /* 0x0000000000007941 */ /* 0x000fea0003800200 */
.L_x_6:
[----:B------:R-:W3:Y:S01]  /*0410*/  LDCU.64 UR4, c[0x0][0x888] ;  /* 0x00011100ff0477ac */ /* 0x000ee20008000a00 */
[----:B------:R-:W-:Y:S02]  /*0420*/  UISETP.EQ.U32.AND UP1, UPT, UR8, URZ, UPT ;  /* 0x000000ff0800728c */ /* 0x000fe4000bf22070 */
[----:B------:R-:W-:Y:S02]  /*0430*/  UPLOP3.LUT UP3, UPT, UPT, UPT, UPT, 0x80, 0x8 ;  /* 0x000000000008789c */ /* 0x000fe40003f6f070 */
[----:B---3--:R-:W-:-:S04]  /*0440*/  UISETP.NE.U32.AND UP0, UPT, UR4, URZ, UPT ;  /* 0x000000ff0400728c */ /* 0x008fc8000bf05070 */
[----:B------:R-:W-:-:S04]  /*0450*/  UISETP.NE.AND.EX UP0, UPT, UR5, URZ, UPT, UP0 ;  /* 0x000000ff0500728c */ /* 0x000fc8000bf05300 */
[----:B------:R-:W-:-:S04]  /*0460*/  UISETP.EQ.OR.EX UP2, UPT, UR9, URZ, !UP0, UP1 ;  /* 0x000000ff0900728c */ /* 0x000fc8000c742710 */
[----:B------:R-:W-:-:S06]  /*0470*/  UP2UR UR4, UPR, URZ, 0x4 ;  /* 0x00000004ff047883 */ /* 0x000fcc0008000000 */
[----:B------:R-:W-:Y:S01]  /*0480*/  MOV R84, UR4 ;  /* 0x0000000400547c02 */ /* 0x000fe20008000f00 */
[----:B------:R-:W-:Y:S06]  /*0490*/  BRA.U !UP2, `(.L_x_8) ;  /* 0x000000010a207547 */ /* 0x000fec000b800000 */
[----:B------:R-:W-:Y:S01]  /*04a0*/  UISETP.NE.U32.AND UP1, UPT, UR8, URZ, UPT ;  /* 0x000000ff0800728c */ /* 0x000fe2000bf25070 */
[----:B-----5:R-:W-:Y:S01]  /*04b0*/  FSETP.NEU.AND P0, PT, R41, RZ, PT ;  /* 0x000000ff2900720b */ /* 0x020fe20003f0d000 */
[----:B------:R-:W-:Y:S02]  /*04c0*/  USEL UR4, URZ, 0xffffffff, UP0 ;  /* 0xffffffffff047887 */ /* 0x000fe40008000000 */
[----:B------:R-:W-:-:S10]  /*04d0*/  UISETP.NE.AND.EX UP1, UPT, UR9, URZ, UPT, UP1 ;  /* 0x000000ff0900728c */ /* 0x000fd4000bf25310 */
[----:B------:R-:W-:Y:S01]  /*04e0*/  VOTEU.ANY UP0, P0 ;  /* 0x0000000000ff7886 */ /* 0x000fe20000000100 */
[----:B------:R-:W-:-:S04]  /*04f0*/  @!UP1 USEL UR4, URZ, 0xffffffff, UP0 ;  /* 0xffffffffff049887 */ /* 0x000fc80008000000 */
[----:B------:R-:W-:-:S04]  /*0500*/  ULOP3.LUT UR4, UR4, 0x1, URZ, 0xc0, !UPT ;  /* 0x0000000104047892 */ /* 0x000fc8000f8ec0ff */
[----:B------:R-:W-:-:S11]  /*0510*/  UISETP.NE.U32.AND UP3, UPT, UR4, 0x1, UPT ;  /* 0x000000010400788c */ /* 0x000fd6000bf65070 */
.L_x_8:
[----:B------:R-:W3:Y:S01]  /*0520*/  SHFL.IDX PT, R0, R81, RZ, 0x1f ;  /* 0x00001fff51007589 */ /* 0x000ee200000e0000 */
[----:B------:R-:W-:-:S04]  /*0530*/  UISETP.NE.AND UP0, UPT, UR13, 0x2, UPT ;  /* 0x000000020d00788c */ /* 0x000fc8000bf05270 */
[----:B------:R-:W-:Y:S02]  /*0540*/  UISETP.EQ.AND UP1, UPT, UR47, URZ, !UP0 ;  /* 0x000000ff2f00728c */ /* 0x000fe4000c722270 */
[----:B------:R-:W-:-:S04]  /*0550*/  USEL UR53, URZ, 0x1, UP0 ;  /* 0x00000001ff357887 */ /* 0x000fc80008000000 */
[----:B------:R-:W-:Y:S02]  /*0560*/  PLOP3.LUT P3, PT, P1, PT, UP1, 0x80, 0x8 ;  /* 0x000000000008781c */ /* 0x000fe40000f6f018 */
[----:B---3--:R-:W-:-:S13]  /*0570*/  ISETP.NE.AND P0, PT, R0, RZ, PT ;  /* 0x000000ff0000720c */ /* 0x008fda0003f05270 */
[----:B------:R-:W-:Y:S05]  /*0580*/  @P0 BRA `(.L_x_9) ;  /* 0x0000000000580947 */ /* 0x000fea0003800000 */
[----:B------:R-:W3:Y:S01]  /*0590*/  S2UR UR5, SR_CgaCtaId ;  /* 0x00000000000579c3 */ /* 0x000ee20000008800 */
[----:B------:R-:W-:Y:S01]  /*05a0*/  UMOV UR4, 0x400 ;  /* 0x0000040000047882 */ /* 0x000fe20000000000 */
[----:B------:R-:W-:Y:S01]  /*05b0*/  UMOV UR8, 0x1 ;  /* 0x0000000100087882 */ /* 0x000fe20000000000 */
[----:B------:R-:W-:Y:S01]  /*05c0*/  UMOV UR6, 0x2 ;  /* 0x0000000200067882 */ /* 0x000fe20000000000 */
[----:B------:R-:W-:-:S04]  /*05d0*/  UIADD3 UR8, UPT, UPT, -UR8, 0x100000, URZ ;  /* 0x0010000008087890 */ /* 0x000fc8000fffe1ff */
[----:B------:R-:W-:Y:S02]  /*05e0*/  USHF.L.U32 UR9, UR8, 0xb, URZ ;  /* 0x0000000b08097899 */ /* 0x000fe400080006ff */
[----:B------:R-:W-:Y:S02]  /*05f0*/  USHF.L.U32 UR8, UR8, 0x1, URZ ;  /* 0x0000000108087899 */ /* 0x000fe400080006ff */
[----:B------:R-:W-:-:S04]  /*0600*/  UIADD3 UR6, UPT, UPT, -UR6, 0x100000, URZ ;  /* 0x0010000006067890 */ /* 0x000fc8000fffe1ff */
[----:B------:R-:W-:Y:S02]  /*0610*/  USHF.L.U32 UR7, UR6, 0xb, URZ ;  /* 0x0000000b06077899 */ /* 0x000fe400080006ff */
[----:B------:R-:W-:Y:S01]  /*0620*/  USHF.L.U32 UR6, UR6, 0x1, URZ ;  /* 0x0000000106067899 */ /* 0x000fe200080006ff */
[----:B------:R-:W-:Y:S01]  /*0630*/  ELECT P0, URZ, PT ;  /* 0x0000000000ff782f */ /* 0x000fe20003800000 */
[----:B---3--:R-:W-:Y:S01]  /*0640*/  ULEA UR4, UR5, UR4, 0x18 ;  /* 0x0000000405047291 */ /* 0x008fe2000f8ec0ff */
[----:B------:R-:W3:Y:S11]  /*0650*/  FENCE.VIEW.ASYNC.S ;  /* 0x00000000000073c6 */ /* 0x000ef60000000000 */
[----:B---3--:R3:W4:Y:S01]  /*0660*/  SYNCS.EXCH.64 URZ, [UR4], UR8 ;  /* 0x0000000804ff75b2 */ /* 0x0087220008000100 */
[----:B------:R3:W1:Y:S01]  /*0670*/  SYNCS.EXCH.64 URZ, [UR4+0x20], UR6 ;  /* 0x0000200604ff75b2 */ /* 0x0006620008000100 */
[----:B------:R3:W1:Y:S01]  /*0680*/  SYNCS.EXCH.64 URZ, [UR4+0x8], UR8 ;  /* 0x0000080804ff75b2 */ /* 0x0006620008000100 */
[----:B------:R3:W1:Y:S01]  /*0690*/  SYNCS.EXCH.64 URZ, [UR4+0x28], UR6 ;  /* 0x0000280604ff75b2 */ /* 0x0006620008000100 */
[----:B------:R3:W1:Y:S01]  /*06a0*/  SYNCS.EXCH.64 URZ, [UR4+0x10], UR8 ;  /* 0x0000100804ff75b2 */ /* 0x0006620008000100 */
[----:B------:R3:W1:Y:S01]  /*06b0*/  SYNCS.EXCH.64 URZ, [UR4+0x30], UR6 ;  /* 0x0000300604ff75b2 */ /* 0x0006620008000100 */
[----:B------:R3:W1:Y:S01]  /*06c0*/  SYNCS.EXCH.64 URZ, [UR4+0x18], UR8 ;  /* 0x0000180804ff75b2 */ /* 0x0006620008000100 */
[----:B------:R3:W1:Y:S01]  /*06d0*/  SYNCS.EXCH.64 URZ, [UR4+0x38], UR6 ;  /* 0x0000380604ff75b2 */ /* 0x0006620008000100 */
[----:B------:R-:W-:Y:S01]  /*06e0*/  NOP ;  /* 0x0000000000007918 */ /* 0x000fe20000000000 */
.L_x_9:
[----:B------:R-:W2:Y:S01]  /*06f0*/  SHFL.IDX PT, R0, R81, RZ, 0x1f ;  /* 0x00001fff51007589 */ /* 0x000ea200000e0000 */
[----:B------:R-:W-:Y:S01]  /*0700*/  NOP ;  /* 0x0000000000007918 */ /* 0x000fe20000000000 */
[----:B--2---:R-:W-:-:S13]  /*0710*/  ISETP.NE.AND P0, PT, R0, 0x1, PT ;  /* 0x000000010000780c */ /* 0x004fda0003f05270 */
[----:B------:R-:W-:Y:S05]  /*0720*/  @P0 BRA `(.L_x_10) ;  /* 0x0000000000580947 */ /* 0x000fea0003800000 */
[----:B------:R-:W2:Y:S01]  /*0730*/  S2UR UR5, SR_CgaCtaId ;  /* 0x00000000000579c3 */ /* 0x000ea20000008800 */
[----:B---3--:R-:W-:Y:S01]  /*0740*/  UMOV UR4, 0x400 ;  /* 0x0000040000047882 */ /* 0x008fe20000000000 */
        /* <DEDUP_REMOVED lines=9> */
[----:B--2---:R-:W-:Y:S01]  /*07e0*/  ULEA UR4, UR5, UR4, 0x18 ;  /* 0x0000000405047291 */ /* 0x004fe2000f8ec0ff */
[----:B------:R-:W2:Y:S11]  /*07f0*/  FENCE.VIEW.ASYNC.S ;  /* 0x00000000000073c6 */ /* 0x000eb60000000000 */
[----:B--2---:R2:W3:Y:S01]  /*0800*/  SYNCS.EXCH.64 URZ, [UR4+0x40], UR8 ;  /* 0x0000400804ff75b2 */ /* 0x0044e20008000100 */
        /* <DEDUP_REMOVED lines=8> */
.L_x_10:
[----:B------:R-:W4:Y:S01]  /*0890*/  SHFL.IDX PT, R0, R81, RZ, 0x1f ;  /* 0x00001fff51007589 */ /* 0x000f2200000e0000 */
[----:B------:R-:W-:Y:S01]  /*08a0*/  NOP ;  /* 0x0000000000007918 */ /* 0x000fe20000000000 */
[----:B----4-:R-:W-:-:S13]  /*08b0*/  ISETP.NE.AND P0, PT, R0, 0x3, PT ;  /* 0x000000030000780c */ /* 0x010fda0003f05270 */
[----:B------:R-:W-:Y:S05]  /*08c0*/  @P0 BRA `(.L_x_11) ;  /* 0x0000000000300947 */ /* 0x000fea0003800000 */
[----:B--23--:R-:W2:Y:S01]  /*08d0*/  S2UR UR6, SR_CgaCtaId ;  /* 0x00000000000679c3 */ /* 0x00cea20000008800 */
[----:B------:R-:W-:Y:S01]  /*08e0*/  UMOV UR4, 0x400 ;  /* 0x0000040000047882 */ /* 0x000fe20000000000 */
[----:B------:R-:W-:Y:S01]  /*08f0*/  UMOV UR5, 0x20 ;  /* 0x0000002000057882 */ /* 0x000fe20000000000 */
[----:B------:R-:W-:Y:S01]  /*0900*/  ELECT P0, URZ, PT ;  /* 0x0000000000ff782f */ /* 0x000fe20003800000 */
[----:B--2---:R-:W-:Y:S02]  /*0910*/  ULEA UR6, UR6, UR4, 0x18 ;  /* 0x0000000406067291 */ /* 0x004fe4000f8ec0ff */
[----:B------:R-:W-:-:S04]  /*0920*/  UIADD3 UR4, UPT, UPT, -UR5, 0x100000, URZ ;  /* 0x0010000005047890 */ /* 0x000fc8000fffe1ff */
[----:B------:R-:W-:Y:S02]  /*0930*/  USHF.L.U32 UR5, UR4, 0xb, URZ ;  /* 0x0000000b04057899 */ /* 0x000fe400080006ff */
[----:B------:R-:W-:Y:S01]  /*0940*/  USHF.L.U32 UR4, UR4, 0x1, URZ ;  /* 0x0000000104047899 */ /* 0x000fe200080006ff */
[----:B------:R-:W2:Y:S11]  /*0950*/  FENCE.VIEW.ASYNC.S ;  /* 0x00000000000073c6 */ /* 0x000eb60000000000 */
[----:B--2---:R4:W2:Y:S01]  /*0960*/  SYNCS.EXCH.64 URZ, [UR6+0x80], UR4 ;  /* 0x0000800406ff75b2 */ /* 0x0048a20008000100 */
[----:B------:R4:W3:Y:S02]  /*0970*/  SYNCS.EXCH.64 URZ, [UR6+0x88], UR4 ;  /* 0x0000880406ff75b2 */ /* 0x0008e40008000100 */
[----:B----4-:R-:W-:Y:S01]  /*0980*/  NOP ;  /* 0x0000000000007918 */ /* 0x010fe20000000000 */
.L_x_11:
[----:B------:R-:W4:Y:S01]  /*0990*/  SHFL.IDX PT, R0, R81, RZ, 0x1f ;  /* 0x00001fff51007589 */ /* 0x000f2200000e0000 */
[----:B------:R-:W-:Y:S01]  /*09a0*/  NOP ;  /* 0x0000000000007918 */ /* 0x000fe20000000000 */
[----:B----4-:R-:W-:-:S13]  /*09b0*/  ISETP.NE.AND P0, PT, R0, 0x4, PT ;  /* 0x000000040000780c */ /* 0x010fda0003f05270 */
[----:B------:R-:W-:Y:S05]  /*09c0*/  @P0 BRA `(.L_x_12) ;  /* 0x00000000004c0947 */ /* 0x000fea0003800000 */
[----:B------:R-:W4:Y:S01]  /*09d0*/  S2UR UR5, SR_CgaCtaId ;  /* 0x00000000000579c3 */ /* 0x000f220000008800 */
[----:B--23--:R-:W-:Y:S01]  /*09e0*/  UMOV UR4, 0x3a0 ;  /* 0x000003a000047882 */ /* 0x00cfe20000000000 */
[----:B------:R-:W-:Y:S01]  /*09f0*/  UMOV UR6, 0x400 ;  /* 0x0000040000067882 */ /* 0x000fe20000000000 */
[----:B------:R-:W-:Y:S01]  /*0a00*/  USEL UR4, UR4, 0x320, UP3 ;  /* 0x0000032004047887 */ /* 0x000fe20009800000 */
[----:B------:R-:W-:Y:S01]  /*0a10*/  UMOV UR8, 0x1 ;  /* 0x0000000100087882 */ /* 0x000fe20000000000 */
[----:B------:R-:W-:Y:S01]  /*0a20*/  ELECT P0, URZ, PT ;  /* 0x0000000000ff782f */ /* 0x000fe20003800000 */
[----:B------:R-:W-:-:S04]  /*0a30*/  UIADD3 UR8, UPT, UPT, -UR8, 0x100000, URZ ;  /* 0x0010000008087890 */ /* 0x000fc8000fffe1ff */
[----:B------:R-:W-:Y:S02]  /*0a40*/  USHF.L.U32 UR9, UR8, 0xb, URZ ;  /* 0x0000000b08097899 */ /* 0x000fe400080006ff */
[----:B------:R-:W-:Y:S02]  /*0a50*/  USHF.L.U32 UR8, UR8, 0x1, URZ ;  /* 0x0000000108087899 */ /* 0x000fe400080006ff */
[----:B----4-:R-:W-:Y:S02]  /*0a60*/  ULEA UR6, UR5, UR6, 0x18 ;  /* 0x0000000605067291 */ /* 0x010fe4000f8ec0ff */
[----:B------:R-:W-:-:S04]  /*0a70*/  UIADD3 UR4, UPT, UPT, -UR4, 0x100000, URZ ;  /* 0x0010000004047890 */ /* 0x000fc8000fffe1ff */
[----:B------:R-:W-:Y:S02]  /*0a80*/  USHF.L.U32 UR5, UR4, 0xb, URZ ;  /* 0x0000000b04057899 */ /* 0x000fe400080006ff */
[----:B------:R-:W-:Y:S01]  /*0a90*/  USHF.L.U32 UR4, UR4, 0x1, URZ ;  /* 0x0000000104047899 */ /* 0x000fe200080006ff */
[----:B------:R-:W2:Y:S03]  /*0aa0*/  FENCE.VIEW.ASYNC.S ;  /* 0x00000000000073c6 */ /* 0x000ea60000000000 */
[----:B--2---:R4:W2:Y:S08]  /*0ab0*/  SYNCS.EXCH.64 URZ, [UR6+0x90], UR8 ;  /* 0x0000900806ff75b2 */ /* 0x0048b00008000100 */
[----:B------:R4:W3:Y:S01]  /*0ac0*/  SYNCS.EXCH.64 URZ, [UR6+0xa0], UR4 ;  /* 0x0000a00406ff75b2 */ /* 0x0008e20008000100 */
[----:B------:R4:W1:Y:S01]  /*0ad0*/  SYNCS.EXCH.64 URZ, [UR6+0x98], UR8 ;  /* 0x0000980806ff75b2 */ /* 0x0008620008000100 */
[----:B------:R4:W1:Y:S02]  /*0ae0*/  SYNCS.EXCH.64 URZ, [UR6+0xa8], UR4 ;  /* 0x0000a80406ff75b2 */ /* 0x0008640008000100 */
[----:B----4-:R-:W-:Y:S01]  /*0af0*/  NOP ;  /* 0x0000000000007918 */ /* 0x010fe20000000000 */
.L_x_12:
[----:B------:R-:W4:Y:S01]  /*0b00*/  SHFL.IDX PT, R0, R81, RZ, 0x1f ;  /* 0x00001fff51007589 */ /* 0x000f2200000e0000 */
[----:B------:R-:W-:Y:S01]  /*0b10*/  NOP ;  /* 0x0000000000007918 */ /* 0x000fe20000000000 */
[----:B----4-:R-:W-:-:S13]  /*0b20*/  ISETP.NE.AND P0, PT, R0, 0x5, PT ;  /* 0x000000050000780c */ /* 0x010fda0003f05270 */
[----:B------:R-:W-:Y:S05]  /*0b30*/  @P0 BRA `(.L_x_13) ;  /* 0x0000000000580947 */ /* 0x000fea0003800000 */
[----:B------:R-:W4:Y:S01]  /*0b40*/  S2UR UR5, SR_CgaCtaId ;  /* 0x00000000000579c3 */ /* 0x000f220000008800 */
[----:B--23--:R-:W-:Y:S01]  /*0b50*/  UMOV UR4, 0x400 ;  /* 0x0000040000047882 */ /* 0x00cfe20000000000 */
        /* <DEDUP_REMOVED lines=9> */
[----:B----4-:R-:W-:Y:S01]  /*0bf0*/  ULEA UR4, UR5, UR4, 0x18 ;  /* 0x0000000405047291 */ /* 0x010fe2000f8ec0ff */
[----:B------:R-:W2:Y:S11]  /*0c00*/  FENCE.VIEW.ASYNC.S ;  /* 0x00000000000073c6 */ /* 0x000eb60000000000 */
[----:B--2---:R4:W2:Y:S01]  /*0c10*/  SYNCS.EXCH.64 URZ, [UR4+0xb0], UR6 ;  /* 0x0000b00604ff75b2 */ /* 0x0048a20008000100 */
[----:B------:R4:W3:Y:S01]  /*0c20*/  SYNCS.EXCH.64 URZ, [UR4+0xd0], UR8 ;  /* 0x0000d00804ff75b2 */ /* 0x0008e20008000100 */
[----:B------:R4:W1:Y:S01]  /*0c30*/  SYNCS.EXCH.64 URZ, [UR4+0xb8], UR6 ;  /* 0x0000b80604ff75b2 */ /* 0x0008620008000100 */
[----:B------:R4:W1:Y:S01]  /*0c40*/  SYNCS.EXCH.64 URZ, [UR4+0xd8], UR8 ;  /* 0x0000d80804ff75b2 */ /* 0x0008620008000100 */
[----:B------:R4:W1:Y:S01]  /*0c50*/  SYNCS.EXCH.64 URZ, [UR4+0xc0], UR6 ;  /* 0x0000c00604ff75b2 */ /* 0x0008620008000100 */
[----:B------:R4:W1:Y:S01]  /*0c60*/  SYNCS.EXCH.64 URZ, [UR4+0xe0], UR8 ;  /* 0x0000e00804ff75b2 */ /* 0x0008620008000100 */
[----:B------:R4:W1:Y:S01]  /*0c70*/  SYNCS.EXCH.64 URZ, [UR4+0xc8], UR6 ;  /* 0x0000c80604ff75b2 */ /* 0x0008620008000100 */
[----:B------:R4:W1:Y:S02]  /*0c80*/  SYNCS.EXCH.64 URZ, [UR4+0xe8], UR8 ;  /* 0x0000e80804ff75b2 */ /* 0x0008640008000100 */
[----:B----4-:R-:W-:Y:S01]  /*0c90*/  NOP ;  /* 0x0000000000007918 */ /* 0x010fe20000000000 */
.L_x_13:
[----:B------:R-:W4:Y:S01]  /*0ca0*/  SHFL.IDX PT, R0, R81, RZ, 0x1f ;  /* 0x00001fff51007589 */ /* 0x000f2200000e0000 */
[----:B------:R-:W-:Y:S01]  /*0cb0*/  ISETP.NE.OR P1, PT, RZ, UR13, !P1 ;  /* 0x0000000dff007c0c */ /* 0x000fe2000cf25670 */
[----:B------:R-:W-:Y:S01]  /*0cc0*/  NOP ;  /* 0x0000000000007918 */ /* 0x000fe20000000000 */
[----:B----4-:R-:W-:-:S13]  /*0cd0*/  ISETP.NE.AND P0, PT, R0, 0x3, PT ;  /* 0x000000030000780c */ /* 0x010fda0003f05270 */
[----:B------:R-:W-:Y:S05]  /*0ce0*/  @P0 BRA `(.L_x_14) ;  /* 0x0000000000380947 */ /* 0x000fea0003800000 */
[----:B------:R-:W4:Y:S01]  /*0cf0*/  S2UR UR5, SR_CgaCtaId ;  /* 0x00000000000579c3 */ /* 0x000f220000008800 */
[----:B--23--:R-:W-:Y:S01]  /*0d00*/  UMOV UR4, 0x400 ;  /* 0x0000040000047882 */ /* 0x00cfe20000000000 */
[----:B------:R-:W-:Y:S01]  /*0d10*/  UMOV UR6, 0x20 ;  /* 0x0000002000067882 */ /* 0x000fe20000000000 */
[----:B------:R-:W-:Y:S01]  /*0d20*/  ELECT P0, URZ, PT ;  /* 0x0000000000ff782f */ /* 0x000fe20003800000 */
[----:B------:R-:W-:-:S04]  /*0d30*/  UIADD3 UR6, UPT, UPT, -UR6, 0x100000, URZ ;  /* 0x0010000006067890 */ /* 0x000fc8000fffe1ff */
[----:B------:R-:W-:Y:S02]  /*0d40*/  USHF.L.U32 UR7, UR6, 0xb, URZ ;  /* 0x0000000b06077899 */ /* 0x000fe400080006ff */
[----:B------:R-:W-:Y:S02]  /*0d50*/  USHF.L.U32 UR6, UR6, 0x1, URZ ;  /* 0x0000000106067899 */ /* 0x000fe400080006ff */
[----:B----4-:R-:W-:Y:S01]  /*0d60*/  ULEA UR4, UR5, UR4, 0x18 ;  /* 0x0000000405047291 */ /* 0x010fe2000f8ec0ff */
[----:B------:R-:W2:Y:S11]  /*0d70*/  FENCE.VIEW.ASYNC.S ;  /* 0x00000000000073c6 */ /* 0x000eb60000000000 */
[----:B--2---:R4:W2:Y:S01]  /*0d80*/  SYNCS.EXCH.64 URZ, [UR4+0xf0], UR6 ;  /* 0x0000f00604ff75b2 */ /* 0x0048a20008000100 */
[----:B------:R4:W3:Y:S01]  /*0d90*/  SYNCS.EXCH.64 URZ, [UR4+0x100], UR6 ;  /* 0x0001000604ff75b2 */ /* 0x0008e20008000100 */
[----:B------:R4:W1:Y:S01]  /*0da0*/  SYNCS.EXCH.64 URZ, [UR4+0xf8], UR6 ;  /* 0x0000f80604ff75b2 */ /* 0x0008620008000100 */
[----:B------:R4:W1:Y:S02]  /*0db0*/  SYNCS.EXCH.64 URZ, [UR4+0x108], UR6 ;  /* 0x0001080604ff75b2 */ /* 0x0008640008000100 */
[----:B----4-:R-:W-:Y:S01]  /*0dc0*/  NOP ;  /* 0x0000000000007918 */ /* 0x010fe20000000000 */
.L_x_14:
[----:B--23--:R-:W2:Y:S01]  /*0dd0*/  S2UR UR7, SR_CgaCtaId ;  /* 0x00000000000779c3 */ /* 0x00cea20000008800 */
[----:B------:R-:W-:Y:S01]  /*0de0*/  VOTEU.ALL UP0, P1 ;  /* 0x0000000000ff7886 */ /* 0x000fe20000800000 */
[----:B------:R-:W-:Y:S01]  /*0df0*/  UMOV UR4, 0x20 ;  /* 0x0000002000047882 */ /* 0x000fe20000000000 */
[----:B------:R-:W-:Y:S01]  /*0e00*/  NOP ;  /* 0x0000000000007918 */ /* 0x000fe20000000000 */
[----:B-1----:R-:W-:Y:S01]  /*0e10*/  LOP3.LUT R3, R95, 0x1f, RZ, 0xc0, !PT ;  /* 0x0000001f5f037812 */ /* 0x002fe200078ec0ff */
[----:B------:R-:W-:Y:S01]  /*0e20*/  UISETP.NE.AND UP4, UPT, UR13, URZ, UPT ;  /* 0x000000ff0d00728c */ /* 0x000fe2000bf85270 */
[----:B------:R-:W-:Y:S01]  /*0e30*/  @!UP0 UMOV UR6, 0x400 ;  /* 0x0000040000068882 */ /* 0x000fe20000000000 */
[----:B------:R-:W-:-:S04]  /*0e40*/  @!UP0 UIADD3 UR4, UPT, UPT, -UR4, 0x100000, URZ ;  /* 0x0010000004048890 */ /* 0x000fc8000fffe1ff */
[----:B------:R-:W-:Y:S02]  /*0e50*/  @!UP0 USHF.L.U32 UR5, UR4, 0xb, URZ ;  /* 0x0000000b04058899 */ /* 0x000fe400080006ff */
[----:B------:R-:W-:Y:S02]  /*0e60*/  @!UP0 USHF.L.U32 UR4, UR4, 0x1, URZ ;  /* 0x0000000104048899 */ /* 0x000fe400080006ff */
[----:B--2---:R-:W-:Y:S01]  /*0e70*/  @!UP0 ULEA UR6, UR7, UR6, 0x18 ;  /* 0x0000000607068291 */ /* 0x004fe2000f8ec0ff */
[----:B------:R-:W1:Y:S01]  /*0e80*/  LDCU UR7, c[0x0][0x36c] ;  /* 0x00006d80ff0777ac */ /* 0x000e620008000800 */
[----:B------:R-:W-:Y:S01]  /*0e90*/  VOTEU.ALL UP0, P1 ;  /* 0x0000000000ff7886 */ /* 0x000fe20000800000 */
[----:B------:R-:W2:Y:S09]  /*0ea0*/  FENCE.VIEW.ASYNC.S ;  /* 0x00000000000073c6 */ /* 0x000eb20000000000 */
[----:B--2---:R2:W3:Y:S01]  /*0eb0*/  @!UP0 SYNCS.EXCH.64 URZ, [UR6+0x110], UR4 ;  /* 0x0001100406ff85b2 */ /* 0x0044e20008000100 */
[----:B-1----:R-:W-:-:S09]  /*0ec0*/  UISETP.EQ.U32.AND UP5, UPT, UR7, 0x1, UPT ;  /* 0x000000010700788c */ /* 0x002fd2000bfa2070 */
[----:B--2---:R-:W-:Y:S05]  /*0ed0*/  BRA.U !UP5, `(.L_x_15) ;  /* 0x000000010d087547 */ /* 0x004fea000b800000 */
[----:B---3--:R-:W-:Y:S01]  /*0ee0*/  UCGABAR_ARV ;  /* 0x00000000000079c7 */ /* 0x008fe20008000000 */
[----:B------:R-:W-:Y:S05]  /*0ef0*/  BRA `(.L_x_16) ;  /* 0x0000000000047947 */ /* 0x000fea0003800000 */
.L_x_15:
[----:B---3--:R-:W-:Y:S01]  /*0f00*/  NOP ;  /* 0x0000000000007918 */ /* 0x008fe20000000000 */
.L_x_16:
[----:B------:R-:W1:Y:S01]  /*0f10*/  S2UR UR19, SR_CTAID.X ;  /* 0x00000000001379c3 */ /* 0x000e620000002500 */
[----:B------:R-:W-:-:S05]  /*0f20*/  CS2R.32 R83, SR_CgaSize ;  /* 0x0000000000537805 */ /* 0x000fca0000008a00 */
[----:B------:R-:W-:-:S05]  /*0f30*/  IMAD R83, R83, -0xa0, RZ ;  /* 0xffffff6053537824 */ /* 0x000fca00078e02ff */
[----:B------:R-:W-:-:S14]  /*0f40*/  R2UR UR5, R83 ;  /* 0x00000000530572ca */ /* 0x000fdc00000e0000 */
[----:B------:R-:W2:Y:S01]  /*0f50*/  LDCU UR5, c[0x0][UR5+0x2b0] ;  /* 0x00005600050577ac */ /* 0x000ea20008000800 */
[----:B------:R-:W-:-:S05]  /*0f60*/  CS2R.32 R83, SR_CgaSize ;  /* 0x0000000000537805 */ /* 0x000fca0000008a00 */
[----:B------:R-:W-:-:S05]  /*0f70*/  IMAD R83, R83, -0xa0, RZ ;  /* 0xffffff6053537824 */ /* 0x000fca00078e02ff */
[----:B------:R-:W-:-:S14]  /*0f80*/  R2UR UR4, R83 ;  /* 0x00000000530472ca */ /* 0x000fdc00000e0000 */
[----:B------:R-:W3:Y:S01]  /*0f90*/  LDCU UR4, c[0x0][UR4+0x2b4] ;  /* 0x00005680040477ac */ /* 0x000ee20008000800 */
[----:B------:R-:W4:Y:S01]  /*0fa0*/  S2UR UR7, SR_CTAID.Y ;  /* 0x00000000000779c3 */ /* 0x000f220000002600 */
[----:B------:R-:W-:-:S05]  /*0fb0*/  CS2R.32 R83, SR_CgaSize ;  /* 0x0000000000537805 */ /* 0x000fca0000008a00 */
[----:B------:R-:W-:-:S05]  /*0fc0*/  IMAD R83, R83, -0xa0, RZ ;  /* 0xffffff6053537824 */ /* 0x000fca00078e02ff */
[----:B------:R-:W-:-:S14]  /*0fd0*/  R2UR UR8, R83 ;  /* 0x00000000530872ca */ /* 0x000fdc00000e0000 */
[----:B------:R-:W3:Y:S01]  /*0fe0*/  LDCU UR8, c[0x0][UR8+0x2a0] ;  /* 0x00005400080877ac */ /* 0x000ee20008000800 */
[----:B------:R-:W-:-:S05]  /*0ff0*/  CS2R.32 R83, SR_CgaSize ;  /* 0x0000000000537805 */ /* 0x000fca0000008a00 */
[----:B------:R-:W-:-:S05]  /*1000*/  IMAD R83, R83, -0xa0, RZ ;  /* 0xffffff6053537824 */ /* 0x000fca00078e02ff */
[----:B------:R-:W-:-:S14]  /*1010*/  R2UR UR9, R83 ;  /* 0x00000000530972ca */ /* 0x000fdc00000e0000 */
[----:B------:R-:W3:Y:S01]  /*1020*/  LDCU UR9, c[0x0][UR9+0x2a4] ;  /* 0x00005480090977ac */ /* 0x000ee20008000800 */
[----:B------:R-:W3:Y:S01]  /*1030*/  S2UR UR10, SR_CgaCtaId ;  /* 0x00000000000a79c3 */ /* 0x000ee20000008800 */
[----:B------:R-:W-:Y:S01]  /*1040*/  UISETP.GT.U32.AND UP0, UPT, UR47, 0xffff, UPT ;  /* 0x0000ffff2f00788c */ /* 0x000fe2000bf04070 */
[----:B------:R-:W3:Y:S01]  /*1050*/  LDCU UR18, c[0x0][0xb24] ;  /* 0x00016480ff1277ac */ /* 0x000ee20008000800 */
[----:B------:R-:W-:Y:S01]  /*1060*/  UMOV UR27, 0x5 ;  /* 0x00000005001b7882 */ /* 0x000fe20000000000 */
[----:B-1----:R-:W-:-:S04]  /*1070*/  I2FP.F32.U32 R2, UR19 ;  /* 0x0000001300027c45 */ /* 0x002fc80008201000 */
[----:B------:R-:W1:Y:S01]  /*1080*/  S2UR UR36, SR_CTAID.Z ;  /* 0x00000000002479c3 */ /* 0x000e620000002700 */
[----:B------:R-:W1:Y:S01]  /*1090*/  LDCU UR45, c[0x0][0xb24] ;  /* 0x00016480ff2d77ac */ /* 0x000e620008000800 */
[----:B--2---:R-:W-:Y:S01]  /*10a0*/  FMUL R2, R2, UR5 ;  /* 0x0000000502027c20 */ /* 0x004fe20008400000 */
[----:B------:R-:W-:Y:S01]  /*10b0*/  USEL UR5, UR47, 0xffff, !UP0 ;  /* 0x0000ffff2f057887 */ /* 0x000fe2000c000000 */
[----:B----4-:R-:W-:Y:S01]  /*10c0*/  I2FP.F32.U32 R0, UR7 ;  /* 0x0000000700007c45 */ /* 0x010fe20008201000 */
[----:B------:R-:W2:Y:S03]  /*10d0*/  LDCU UR26, c[0x0][0xb30] ;  /* 0x00016600ff1a77ac */ /* 0x000ea60008000800 */
[----:B------:R-:W4:Y:S01]  /*10e0*/  F2I.U32.TRUNC.NTZ R2, R2 ;  /* 0x0000000200027305 */ /* 0x000f22000020f000 */
[----:B---3--:R-:W-:Y:S01]  /*10f0*/  FMUL R0, R0, UR4 ;  /* 0x0000000400007c20 */ /* 0x008fe20008400000 */
[----:B------:R-:W-:-:S02]  /*1100*/  ULOP3.LUT UR24, UR5, 0xffff, URZ, 0xc0, !UPT ;  /* 0x0000ffff05187892 */ /* 0x000fc4000f8ec0ff */
[----:B------:R-:W-:Y:S02]  /*1110*/  USHF.L.U32 UR28, UR10, 0xa, URZ ;  /* 0x0000000a0a1c7899 */ /* 0x000fe400080006ff */
[----:B------:R-:W-:Y:S02]  /*1120*/  UISETP.GE.AND UP2, UPT, UR18, 0x1, UPT ;  /* 0x000000011200788c */ /* 0x000fe4000bf46270 */
[----:B------:R-:W3:Y:S01]  /*1130*/  F2I.U32.TRUNC.NTZ R0, R0 ;  /* 0x0000000000007305 */ /* 0x000ee2000020f000 */
[----:B------:R-:W-:Y:S01]  /*1140*/  UMOV UR32, UR7 ;  /* 0x0000000700207c82 */ /* 0x000fe20008000000 */
[----:B------:R-:W-:Y:S01]  /*1150*/  UMOV UR20, UR19 ;  /* 0x0000001300147c82 */ /* 0x000fe20008000000 */
[----:B----4-:R-:W-:Y:S02]  /*1160*/  R2UR UR4, R2 ;  /* 0x00000000020472ca */ /* 0x010fe400000e0000 */
[----:B------:R-:W-:Y:S02]  /*1170*/  PRMT R2, RZ, 0x7610, R2 ;  /* 0x00007610ff027816 */ /* 0x000fe40000000002 */
[----:B---3--:R-:W-:-:S02]  /*1180*/  R2UR UR6, R0 ;  /* 0x00000000000672ca */ /* 0x008fc400000e0000 */
[----:B------:R-:W-:-:S07]  /*1190*/  PRMT R0, RZ, 0x7610, R0 ;  /* 0x00007610ff007816 */ /* 0x000fce0000000000 */
[----:B------:R-:W-:-:S04]  /*11a0*/  UIADD3 UR5, UPT, UPT, -UR4, URZ, URZ ;  /* 0x000000ff04057290 */ /* 0x000fc8000fffe1ff */
[----:B------:R-:W-:Y:S02]  /*11b0*/  UIMAD UR5, UR8, UR5, UR19 ;  /* 0x00000005080572a4 */ /* 0x000fe4000f8e0213 */
[----:B------:R-:W-:-:S04]  /*11c0*/  UIADD3 UR4, UPT, UPT, -UR6, URZ, URZ ;  /* 0x000000ff06047290 */ /* 0x000fc8000fffe1ff */
[----:B------:R-:W-:Y:S01]  /*11d0*/  IMAD.U32 R83, RZ, RZ, UR5 ;  /* 0x00000005ff537e24 */ /* 0x000fe2000f8e00ff */
[----:B------:R-:W-:-:S06]  /*11e0*/  UIMAD UR4, UR9, UR4, UR7 ;  /* 0x00000004090472a4 */ /* 0x000fcc000f8e0207 */
[----:B------:R-:W-:Y:S01]  /*11f0*/  IMAD.U32 R82, RZ, RZ, UR4 ;  /* 0x00000004ff527e24 */ /* 0x000fe2000f8e00ff */
[----:B-12---:R-:W-:Y:S06]  /*1200*/  BRA.U UP4, `(.L_x_17) ;  /* 0x0000000104447547 */ /* 0x006fec000b800000 */
[----:B------:R-:W-:Y:S02]  /*1210*/  R2UR UR4, R83 ;  /* 0x00000000530472ca */ /* 0x000fe400000e0000 */
[----:B------:R-:W-:-:S11]  /*1220*/  R2UR UR8, R82 ;  /* 0x00000000520872ca */ /* 0x000fd600000e0000 */
[----:B------:R-:W-:Y:S02]  /*1230*/  UISETP.GT.U32.AND UP0, UPT, UR4, 0x1, UPT ;  /* 0x000000010400788c */ /* 0x000fe4000bf04070 */
[----:B------:R-:W-:Y:S02]  /*1240*/  ULOP3.LUT UR4, UR4, 0xfffffffe, URZ, 0xc0, !UPT ;  /* 0xfffffffe04047892 */ /* 0x000fe4000f8ec0ff */
[----:B------:R-:W-:Y:S02]  /*1250*/  UISETP.NE.AND UP1, UPT, UR8, URZ, UP0 ;  /* 0x000000ff0800728c */ /* 0x000fe40008725270 */
[----:B------:R-:W-:Y:S02]  /*1260*/  UISETP.NE.AND UP0, UPT, UR8, 0x1, UP0 ;  /* 0x000000010800788c */ /* 0x000fe40008705270 */
[----:B------:R-:W-:Y:S02]  /*1270*/  USEL UR7, URZ, 0x1, UP1 ;  /* 0x00000001ff077887 */ /* 0x000fe40008800000 */
[----:B------:R-:W-:-:S02]  /*1280*/  USEL UR6, URZ, 0x4, UP0 ;  /* 0x00000004ff067887 */ /* 0x000fc40008000000 */
[----:B------:R-:W-:Y:S02]  /*1290*/  USEL UR5, URZ, 0x2, UP1 ;  /* 0x00000002ff057887 */ /* 0x000fe40008800000 */
[----:B------:R-:W-:Y:S02]  /*12a0*/  ULEA UR4, UR8, UR4, 0x1 ;  /* 0x0000000408047291 */ /* 0x000fe4000f8e08ff */
[----:B------:R-:W-:Y:S02]  /*12b0*/  USEL UR8, URZ, 0x8, UP0 ;  /* 0x00000008ff087887 */ /* 0x000fe40008000000 */
[----:B------:R-:W-:-:S03]  /*12c0*/  UIADD3 UR5, UPT, UPT, UR5, UR6, UR7 ;  /* 0x0000000605057290 */ /* 0x000fc6000fffe007 */
[----:B------:R-:W-:Y:S01]  /*12d0*/  UMOV UR6, 0x3 ;  /* 0x0000000300067882 */ /* 0x000fe20000000000 */
[----:B------:R-:W-:Y:S02]  /*12e0*/  UIADD3 UR5, UPT, UPT, UR5, UR8, URZ ;  /* 0x0000000805057290 */ /* 0x000fe4000fffe0ff */
[----:B------:R-:W-:-:S04]  /*12f0*/  USHF.L.U32 UR4, UR6, UR4, URZ ;  /* 0x0000000406047299 */ /* 0x000fc800080006ff */
[----:B------:R-:W-:Y:S02]  /*1300*/  IMAD.U32 R2, RZ, RZ, UR5 ;  /* 0x00000005ff027e24 */ /* 0x000fe4000f8e00ff */
[----:B------:R-:W-:Y:S02]  /*1310*/  IMAD.U32 R0, RZ, RZ, UR4 ;  /* 0x00000004ff007e24 */ /* 0x000fe4000f8e00ff */
.L_x_17:
[----:B------:R-:W-:Y:S05]  /*1320*/  BRA.U !UP2, `(.L_x_18) ;  /* 0x000000010ad07547 */ /* 0x000fea000b800000 */
[----:B------:R-:W1:Y:S01]  /*1330*/  LDCU.128 UR20, c[0x0][0xb10] ;  /* 0x00016200ff1477ac */ /* 0x000e620008000c00 */
[----:B------:R-:W2:Y:S01]  /*1340*/  LDCU UR12, c[0x0][0x370] ;  /* 0x00006e00ff0c77ac */ /* 0x000ea20008000800 */
[----:B------:R-:W3:Y:S01]  /*1350*/  LDCU UR5, c[0x0][0x374] ;  /* 0x00006e80ff0577ac */ /* 0x000ee20008000800 */
[----:B------:R-:W4:Y:S01]  /*1360*/  LDCU UR25, c[0x0][0xb0c] ;  /* 0x00016180ff1977ac */ /* 0x000f220008000800 */
[----:B------:R-:W4:Y:S01]  /*1370*/  LDCU UR4, c[0x0][0xb20] ;  /* 0x00016400ff0477ac */ /* 0x000f220008000800 */
[----:B------:R-:W4:Y:S01]  /*1380*/  LDCU.64 UR16, c[0x0][0xb28] ;  /* 0x00016500ff1077ac */ /* 0x000f220008000a00 */
[----:B-1----:R-:W-:Y:S02]  /*1390*/  UISETP.NE.AND UP0, UPT, UR22, 0x1, UPT ;  /* 0x000000011600788c */ /* 0x002fe4000bf05270 */
[----:B---3--:R-:W-:Y:S02]  /*13a0*/  UIMAD.WIDE.U32 UR6, UR5, UR23, URZ ;  /* 0x00000017050672a5 */ /* 0x008fe4000f8e00ff */
[----:B--2---:R-:W-:-:S02]  /*13b0*/  UIMAD.WIDE.U32 UR8, UR12, UR20, URZ ;  /* 0x000000140c0872a5 */ /* 0x004fc4000f8e00ff */
[----:B----4-:R-:W-:Y:S02]  /*13c0*/  UISETP.NE.AND UP1, UPT, UR25, 0x1, UPT ;  /* 0x000000011900788c */ /* 0x010fe4000bf25270 */
[----:B------:R-:W-:Y:S01]  /*13d0*/  UISETP.NE.AND UP2, UPT, UR18, 0x1, UPT ;  /* 0x000000011200788c */ /* 0x000fe2000bf45270 */
[----:B------:R-:W-:Y:S02]  /*13e0*/  UMOV UR6, UR7 ;  /* 0x0000000700067c82 */ /* 0x000fe40008000000 */
[----:B------:R-:W-:Y:S01]  /*13f0*/  UMOV UR8, UR9 ;  /* 0x0000000900087c82 */ /* 0x000fe20008000000 */
[----:B------:R-:W-:Y:S02]  /*1400*/  @UP0 USHF.R.U32.HI UR5, URZ, UR4, UR6 ;  /* 0x00000004ff050299 */ /* 0x000fe40008011606 */
[----:B------:R-:W-:Y:S02]  /*1410*/  UIMAD.WIDE.U32 UR14, UR32, UR23, URZ ;  /* 0x00000017200e72a5 */ /* 0x000fe4000f8e00ff */
[----:B------:R-:W-:-:S02]  /*1420*/  UIMAD.WIDE.U32 UR6, UR5, UR16, URZ ;  /* 0x00000010050672a5 */ /* 0x000fc4000f8e00ff */
[----:B------:R-:W-:Y:S02]  /*1430*/  @UP1 USHF.R.U32.HI UR12, URZ, UR21, UR8 ;  /* 0x00000015ff0c1299 */ /* 0x000fe40008011608 */
[----:B------:R-:W-:Y:S02]  /*1440*/  UIMAD.WIDE.U32 UR10, UR19, UR20, URZ ;  /* 0x00000014130a72a5 */ /* 0x000fe4000f8e00ff */
[----:B------:R-:W-:Y:S01]  /*1450*/  UIMAD.WIDE.U32 UR8, UR12, UR16, URZ ;  /* 0x000000100c0872a5 */ /* 0x000fe2000f8e00ff */
[----:B------:R-:W-:Y:S01]  /*1460*/  UMOV UR14, UR15 ;  /* 0x0000000f000e7c82 */ /* 0x000fe20008000000 */
[----:B------:R-:W-:Y:S01]  /*1470*/  UMOV UR6, UR7 ;  /* 0x0000000700067c82 */ /* 0x000fe20008000000 */
[----:B------:R-:W-:Y:S02]  /*1480*/  USHF.R.U32.HI UR14, URZ, UR4, UR14 ;  /* 0x00000004ff0e7299 */ /* 0x000fe4000801160e */
[----:B------:R-:W-:Y:S01]  /*1490*/  @UP2 USHF.R.U32.HI UR5, URZ, UR17, UR6 ;  /* 0x00000011ff052299 */ /* 0x000fe20008011606 */
[----:B------:R-:W-:-:S02]  /*14a0*/  UMOV UR10, UR11 ;  /* 0x0000000b000a7c82 */ /* 0x000fc40008000000 */
[----:B------:R-:W-:Y:S01]  /*14b0*/  UMOV UR6, UR9 ;  /* 0x0000000900067c82 */ /* 0x000fe20008000000 */
[----:B------:R-:W-:Y:S02]  /*14c0*/  USHF.R.U32.HI UR10, URZ, UR21, UR10 ;  /* 0x00000015ff0a7299 */ /* 0x000fe4000801160a */
[----:B------:R-:W-:Y:S02]  /*14d0*/  @UP2 USHF.R.U32.HI UR12, URZ, UR17, UR6 ;  /* 0x00000011ff0c2299 */ /* 0x000fe40008011606 */
[----:B------:R-:W-:Y:S02]  /*14e0*/  USEL UR4, UR32, UR14, !UP0 ;  /* 0x0000000e20047287 */ /* 0x000fe4000c000000 */
[----:B------:R-:W-:Y:S02]  /*14f0*/  UIMAD UR6, UR5, UR18, URZ ;  /* 0x00000012050672a4 */ /* 0x000fe4000f8e02ff */
[----:B------:R-:W-:Y:S02]  /*1500*/  USEL UR5, UR19, UR10, !UP1 ;  /* 0x0000000a13057287 */ /* 0x000fe4000c800000 */
[----:B------:R-:W-:-:S02]  /*1510*/  UIMAD UR8, UR12, UR18, URZ ;  /* 0x000000120c0872a4 */ /* 0x000fc4000f8e02ff */
[----:B------:R-:W-:Y:S02]  /*1520*/  UISETP.GE.AND UP0, UPT, UR4, UR6, UPT ;  /* 0x000000060400728c */ /* 0x000fe4000bf06270 */
[----:B------:R-:W-:Y:S02]  /*1530*/  UIMAD.WIDE.U32 UR6, UR4, UR16, URZ ;  /* 0x00000010040672a5 */ /* 0x000fe4000f8e00ff */
[----:B------:R-:W-:Y:S02]  /*1540*/  UISETP.GE.OR UP0, UPT, UR5, UR8, UP0 ;  /* 0x000000080500728c */ /* 0x000fe40008706670 */
[----:B------:R-:W-:Y:S02]  /*1550*/  UIMAD.WIDE.U32 UR8, UR5, UR16, URZ ;  /* 0x00000010050872a5 */ /* 0x000fe4000f8e00ff */
[----:B------:R-:W-:Y:S02]  /*1560*/  USHF.R.U32.HI UR7, URZ, UR17, UR7 ;  /* 0x00000011ff077299 */ /* 0x000fe40008011607 */
[----:B------:R-:W-:-:S02]  /*1570*/  UIADD3 UR10, UPT, UPT, -UR4, URZ, URZ ;  /* 0x000000ff040a7290 */ /* 0x000fc4000fffe1ff */
[----:B------:R-:W-:Y:S02]  /*1580*/  USEL UR7, UR4, UR7, !UP2 ;  /* 0x0000000704077287 */ /* 0x000fe4000d000000 */
[----:B------:R-:W-:Y:S01]  /*1590*/  UIADD3 UR20, UPT, UPT, -UR5, URZ, URZ ;  /* 0x000000ff05147290 */ /* 0x000fe2000fffe1ff */
[----:B------:R-:W-:Y:S01]  /*15a0*/  @!UP0 UMOV UR6, UR9 ;  /* 0x0000000900068c82 */ /* 0x000fe20008000000 */
[----:B------:R-:W-:Y:S02]  /*15b0*/  UIADD3 UR8, UPT, UPT, -UR7, URZ, URZ ;  /* 0x000000ff07087290 */ /* 0x000fe4000fffe1ff */
[----:B------:R-:W-:Y:S02]  /*15c0*/  @!UP0 USHF.R.U32.HI UR6, URZ, UR17, UR6 ;  /* 0x00000011ff068299 */ /* 0x000fe40008011606 */
[----:B------:R-:W-:Y:S02]  /*15d0*/  UIMAD UR8, UR18, UR8, UR4 ;  /* 0x00000008120872a4 */ /* 0x000fe4000f8e0204 */
[----:B------:R-:W-:-:S02]  /*15e0*/  @!UP0 USEL UR6, UR5, UR6, !UP2 ;  /* 0x0000000605068287 */ /* 0x000fc4000d000000 */
[----:B------:R-:W-:Y:S02]  /*15f0*/  UIMAD UR32, UR22, UR10, UR32 ;  /* 0x0000000a162072a4 */ /* 0x000fe4000f8e0220 */
[----:B------:R-:W-:Y:S02]  /*1600*/  @!UP0 UIADD3 UR7, UPT, UPT, UR7, -UR6, URZ ;  /* 0x8000000607078290 */ /* 0x000fe4000fffe0ff */
[----:B------:R-:W-:Y:S02]  /*1610*/  @!UP0 UIMAD UR6, UR8, UR12, UR6 ;  /* 0x0000000c080682a4 */ /* 0x000fe4000f8e0206 */
[----:B------:R-:W-:Y:S02]  /*1620*/  @!UP0 UIMAD UR4, UR7, UR18, UR5 ;  /* 0x00000012070482a4 */ /* 0x000fe4000f8e0205 */
[----:B------:R-:W-:Y:S02]  /*1630*/  UIMAD UR20, UR25, UR20, UR19 ;  /* 0x00000014191472a4 */ /* 0x000fe4000f8e0213 */
[----:B------:R-:W-:Y:S01]  /*1640*/  UIMAD UR32, UR4, UR22, UR32 ;  /* 0x00000016042072a4 */ /* 0x000fe2000f8e0220 */
[----:B------:R-:W-:-:S02]  /*1650*/  @!UP0 UMOV UR5, UR6 ;  /* 0x0000000600058c82 */ /* 0x000fc40008000000 */
[----:B------:R-:W-:-:S12]  /*1660*/  UIMAD UR20, UR5, UR25, UR20 ;  /* 0x00000019051472a4 */ /* 0x000fd8000f8e0214 */
.L_x_18:
[----:B------:R-:W-:Y:S02]  /*1670*/  UISETP.NE.AND UP1, UPT, UR26, 0x1, UPT ;  /* 0x000000011a00788c */ /* 0x000fe4000bf25270 */
[----:B------:R-:W-:Y:S02]  /*1680*/  UISETP.NE.AND UP0, UPT, UR13, 0x2, UPT ;  /* 0x000000020d00788c */ /* 0x000fe4000bf05270 */
[----:B------:R-:W-:Y:S02]  /*1690*/  ULOP3.LUT UR28, UR28, 0x800, URZ, 0xc0, !UPT ;  /* 0x000008001c1c7892 */ /* 0x000fe4000f8ec0ff */
[----:B------:R-:W-:-:S03]  /*16a0*/  USHF.L.U32 UR24, UR27, UR24, URZ ;  /* 0x000000181b187299 */ /* 0x000fc600080006ff */
[----:B------:R-:W-:Y:S09]  /*16b0*/  BRA.U UP1, `(.L_x_19) ;  /* 0x0000000101447547 */ /* 0x000ff2000b800000 */
[----:B------:R-:W1:Y:S01]  /*16c0*/  LDCU.128 UR8, c[0x0][0xb10] ;  /* 0x00016200ff0877ac */ /* 0x000e620008000c00 */
[----:B------:R-:W2:Y:S01]  /*16d0*/  LDCU UR12, c[0x0][0xb0c] ;  /* 0x00016180ff0c77ac */ /* 0x000ea20008000800 */
[----:B------:R-:W3:Y:S01]  /*16e0*/  LDCU UR14, c[0x0][0xb20] ;  /* 0x00016400ff0e77ac */ /* 0x000ee20008000800 */
[----:B-1----:R-:W-:Y:S02]  /*16f0*/  UIMAD.WIDE.U32 UR6, UR20, UR8, URZ ;  /* 0x00000008140672a5 */ /* 0x002fe4000f8e00ff */
[----:B------:R-:W-:Y:S02]  /*1700*/  UIMAD.WIDE.U32 UR4, UR32, UR11, URZ ;  /* 0x0000000b200472a5 */ /* 0x000fe4000f8e00ff */
[----:B--2---:R-:W-:Y:S02]  /*1710*/  UISETP.NE.AND UP2, UPT, UR12, 0x1, UPT ;  /* 0x000000010c00788c */ /* 0x004fe4000bf45270 */
[----:B------:R-:W-:Y:S01]  /*1720*/  UISETP.NE.AND UP1, UPT, UR10, 0x1, UPT ;  /* 0x000000010a00788c */ /* 0x000fe2000bf25270 */
[----:B------:R-:W-:-:S02]  /*1730*/  UMOV UR6, UR7 ;  /* 0x0000000700067c82 */ /* 0x000fc40008000000 */
[----:B------:R-:W-:Y:S01]  /*1740*/  UMOV UR4, UR5 ;  /* 0x0000000500047c82 */ /* 0x000fe20008000000 */
[----:B------:R-:W-:Y:S02]  /*1750*/  USHF.R.U32.HI UR6, URZ, UR9, UR6 ;  /* 0x00000009ff067299 */ /* 0x000fe40008011606 */
[----:B---3--:R-:W-:Y:S02]  /*1760*/  USHF.R.U32.HI UR4, URZ, UR14, UR4 ;  /* 0x0000000eff047299 */ /* 0x008fe40008011604 */
[----:B------:R-:W-:Y:S02]  /*1770*/  USEL UR5, UR20, UR6, !UP2 ;  /* 0x0000000614057287 */ /* 0x000fe4000d000000 */
[----:B------:R-:W-:-:S04]  /*1780*/  USEL UR4, UR32, UR4, !UP1 ;  /* 0x0000000420047287 */ /* 0x000fc8000c800000 */
[----:B------:R-:W-:Y:S02]  /*1790*/  UIADD3 UR6, UPT, UPT, -UR4, UR5, URZ ;  /* 0x0000000504067290 */ /* 0x000fe4000fffe1ff */
[----:B------:R-:W-:Y:S02]  /*17a0*/  UIADD3 UR4, UPT, UPT, UR4, -UR5, URZ ;  /* 0x8000000504047290 */ /* 0x000fe4000fffe0ff */
[----:B------:R-:W-:Y:S02]  /*17b0*/  UIMAD UR32, UR6, UR10, UR32 ;  /* 0x0000000a062072a4 */ /* 0x000fe4000f8e0220 */
[----:B------:R-:W-:-:S12]  /*17c0*/  UIMAD UR20, UR4, UR12, UR20 ;  /* 0x0000000c041472a4 */ /* 0x000fd8000f8e0214 */
.L_x_19:
[----:B------:R-:W-:Y:S05]  /*17d0*/  BRA.U !UP5, `(.L_x_20) ;  /* 0x000000010d0c7547 */ /* 0x000fea000b800000 */
[----:B------:R-:W-:Y:S01]  /*17e0*/  UCGABAR_WAIT ;  /* 0x0000000000007dc7 */ /* 0x000fe20008000000 */
[----:B------:R-:W-:Y:S01]  /*17f0*/  CCTL.IVALL ;  /* 0x00000000ff00798f */ /* 0x000fe20002000000 */
[----:B------:R-:W-:Y:S05]  /*1800*/  BRA `(.L_x_21) ;  /* 0x0000000000047947 */ /* 0x000fea0003800000 */
.L_x_20:
[----:B------:R-:W-:Y:S06]  /*1810*/  BAR.SYNC.DEFER_BLOCKING 0x0 ;  /* 0x0000000000007b1d */ /* 0x000fec0000010000 */
.L_x_21:
[----:B------:R-:W-:Y:S05]  /*1820*/  BRA.U UP0, `(.L_x_22) ;  /* 0x0000001100f07547 */ /* 0x000fea000b800000 */
[----:B------:R-:W1:Y:S01]  /*1830*/  LDCU UR6, c[0x0][0x38c] ;  /* 0x00007180ff0677ac */ /* 0x000e620008000800 */
[----:B------:R-:W2:Y:S01]  /*1840*/  S2UR UR9, SR_CgaCtaId ;  /* 0x00000000000979c3 */ /* 0x000ea20000008800 */
[----:B------:R-:W-:Y:S01]  /*1850*/  PLOP3.LUT P1, PT, PT, PT, UP3, 0x80, 0x8 ;  /* 0x000000000008781c */ /* 0x000fe20003f2f038 */
[----:B------:R-:W-:Y:S01]  /*1860*/  IMAD.MOV.U32 R12, RZ, RZ, 0x1 ;  /* 0x00000001ff0c7424 */ /* 0x000fe200078e00ff */
[----:B------:R-:W-:Y:S01]  /*1870*/  UMOV UR8, 0x400 ;  /* 0x0000040000087882 */ /* 0x000fe20000000000 */
[----:B------:R-:W-:Y:S01]  /*1880*/  UISETP.NE.AND UP1, UPT, UR13, URZ, UPT ;  /* 0x000000ff0d00728c */ /* 0x000fe2000bf25270 */
[----:B------:R-:W-:Y:S01]  /*1890*/  ISETP.NE.AND P2, PT, R3, RZ, P3 ;  /* 0x000000ff0300720c */ /* 0x000fe20001f45270 */
[----:B------:R-:W-:Y:S01]  /*18a0*/  USHF.L.U32 UR7, UR19, 0x6, URZ ;  /* 0x0000000613077899 */ /* 0x000fe200080006ff */
[----:B------:R-:W-:Y:S01]  /*18b0*/  PLOP3.LUT P1, PT, P1, PT, PT, 0x8, 0x80 ;  /* 0x000000000080781c */ /* 0x000fe20000f2e170 */
[----:B------:R-:W-:Y:S01]  /*18c0*/  USHF.L.U32 UR46, UR19, 0x7, URZ ;  /* 0x00000007132e7899 */ /* 0x000fe200080006ff */
[----:B------:R-:W-:Y:S01]  /*18d0*/  CS2R R10, SRZ ;  /* 0x00000000000a7805 */ /* 0x000fe2000001ff00 */
[----:B------:R-:W-:Y:S01]  /*18e0*/  IMAD.MOV.U32 R9, RZ, RZ, RZ ;  /* 0x000000ffff097224 */ /* 0x000fe200078e00ff */
[----:B------:R-:W3:Y:S01]  /*18f0*/  LDCU UR39, c[0x0][0x370] ;  /* 0x00006e00ff2777ac */ /* 0x000ee20008000800 */
[----:B------:R-:W-:Y:S01]  /*1900*/  IMAD.MOV.U32 R8, RZ, RZ, 0x1 ;  /* 0x00000001ff087424 */ /* 0x000fe200078e00ff */
[----:B------:R-:W4:Y:S01]  /*1910*/  LDCU.64 UR26, c[0x0][0x348] ;  /* 0x00006900ff1a77ac */ /* 0x000f220008000a00 */
[----:B-1----:R-:W-:-:S02]  /*1920*/  UIADD3 UR5, UPT, UPT, UR6, 0x3f, URZ ;  /* 0x0000003f06057890 */ /* 0x002fc4000fffe0ff */
[----:B------:R-:W-:Y:S02]  /*1930*/  UIADD3 UR47, UPT, UPT, UR6, 0x7e, URZ ;  /* 0x0000007e062f7890 */ /* 0x000fe4000fffe0ff */
[----:B------:R-:W-:Y:S02]  /*1940*/  USHF.R.S32.HI UR4, URZ, 0x1f, UR5 ;  /* 0x0000001fff047899 */ /* 0x000fe40008011405 */
[----:B--2---:R-:W-:Y:S02]  /*1950*/  ULEA UR13, UR9, UR8, 0x18 ;  /* 0x00000008090d7291 */ /* 0x004fe4000f8ec0ff */
[----:B------:R-:W-:Y:S02]  /*1960*/  ULEA.HI UR4, UR4, UR5, URZ, 0x6 ;  /* 0x0000000504047291 */ /* 0x000fe4000f8f30ff */
[----:B------:R-:W-:Y:S02]  /*1970*/  ULOP3.LUT UR5, UR7, 0x40, URZ, 0xc0, !UPT ;  /* 0x0000004007057892 */ /* 0x000fe4000f8ec0ff */
[----:B------:R-:W-:-:S02]  /*1980*/  USHF.R.S32.HI UR41, URZ, 0x6, UR4 ;  /* 0x00000006ff297899 */ /* 0x000fc40008011404 */
[----:B------:R-:W-:Y:S02]  /*1990*/  UIADD3 UR4, UPT, UPT, UR6, -0x1, URZ ;  /* 0xffffffff06047890 */ /* 0x000fe4000fffe0ff */
[----:B------:R-:W-:Y:S02]  /*19a0*/  UISETP.LT.U32.AND UP0, UPT, UR41, 0x4, UPT ;  /* 0x000000042900788c */ /* 0x000fe4000bf01070 */
[----:B------:R-:W-:Y:S02]  /*19b0*/  UISETP.GE.U32.AND UP2, UPT, UR4, -0x7f, UPT ;  /* 0xffffff810400788c */ /* 0x000fe4000bf46070 */
[----:B------:R-:W-:Y:S02]  /*19c0*/  USEL UR40, UR41, 0x4, UP0 ;  /* 0x0000000429287887 */ /* 0x000fe40008000000 */
[----:B------:R-:W-:Y:S02]  /*19d0*/  ULEA UR30, UR28, UR13, 0x1 ;  /* 0x0000000d1c1e7291 */ /* 0x000fe4000f8e08ff */
[----:B------:R-:W-:Y:S01]  /*19e0*/  UIADD3 UR4, UPT, UPT, UR40, -0x1, URZ ;  /* 0xffffffff28047890 */ /* 0x000fe2000fffe0ff */
[----:B------:R-:W1:Y:S04]  /*19f0*/  LDCU UR38, c[0x0][0x374] ;  /* 0x00006e80ff2677ac */ /* 0x000e680008000800 */
[----:B------:R-:W-:-:S02]  /*1a00*/  @UP2 UIADD3 UR4, UPT, UPT, UR40, URZ, URZ ;  /* 0x000000ff28042290 */ /* 0x000fc4000fffe0ff */
[----:B------:R-:W-:Y:S02]  /*1a10*/  ULOP3.LUT UR46, UR46, 0x80, URZ, 0xc0, !UPT ;  /* 0x000000802e2e7892 */ /* 0x000fe4000f8ec0ff */
[----:B------:R-:W-:Y:S02]  /*1a20*/  USEL UR21, UR53, 0x2, UP1 ;  /* 0x0000000235157887 */ /* 0x000fe40008800000 */
[----:B------:R-:W-:Y:S02]  /*1a30*/  ULEA.HI UR44, UR28, UR5, URZ, 0x1a ;  /* 0x000000051c2c7291 */ /* 0x000fe4000f8fd0ff */
[----:B------:R-:W-:Y:S02]  /*1a40*/  UIADD3 UR30, UPT, UPT, UR30, 0x8400, URZ ;  /* 0x000084001e1e7890 */ /* 0x000fe4000fffe0ff */
[----:B------:R-:W-:Y:S02]  /*1a50*/  UIADD3 UR43, UPT, UPT, UR41, -UR40, URZ ;  /* 0x80000028292b7290 */ /* 0x000fe4000fffe0ff */
[----:B------:R-:W-:-:S02]  /*1a60*/  UIADD3 UR29, UPT, UPT, UR4, 0x1, URZ ;  /* 0x00000001041d7890 */ /* 0x000fc4000fffe0ff */
[----:B------:R-:W-:Y:S01]  /*1a70*/  UIADD3 UR42, UPT, UPT, -UR4, URZ, URZ ;  /* 0x000000ff042a7290 */ /* 0x000fe2000fffe1ff */
[----:B-1-34-:R-:W-:-:S11]  /*1a80*/  UMOV UR6, URZ ;  /* 0x000000ff00067c82 */ /* 0x01afd60008000000 */
.L_x_42:
[----:B-1----:R-:W1:Y:S02]  /*1a90*/  S2UR UR4, SR_CgaCtaId ;  /* 0x00000000000479c3 */ /* 0x002e640000008800 */
[----:B-1----:R-:W-:-:S09]  /*1aa0*/  UISETP.NE.AND UP0, UPT, UR4, URZ, UPT ;  /* 0x000000ff0400728c */ /* 0x002fd2000bf05270 */
[----:B------:R-:W-:Y:S05]  /*1ab0*/  BRA.U UP0, `(.L_x_23) ;  /* 0x0000000100287547 */ /* 0x000fea000b800000 */
[----:B------:R-:W-:Y:S02]  /*1ac0*/  LEA R0, R9, UR13, 0x3 ;  /* 0x0000000d09007c11 */ /* 0x000fe4000f8e18ff */
[----:B------:R-:W-:-:S04]  /*1ad0*/  SHF.L.U32 R3, R8, 0x1f, RZ ;  /* 0x0000001f08037819 */ /* 0x000fc800000006ff */
[----:B------:R-:W1:Y:S02]  /*1ae0*/  SYNCS.PHASECHK.TRANS64.TRYWAIT P0, [R0+URZ+0x100], R3 ;  /* 0x00010003000075a7 */ /* 0x000e6400080011ff */
[----:B-1----:R-:W-:Y:S05]  /*1af0*/  @!P0 BRA `(.L_x_24) ;  /* 0x0000008000d08947 */ /* 0x002fea0003800000 */
.L_x_149:
[----:B------:R2:W-:Y:S01]  /*1b00*/  SYNCS.ARRIVE.TRANS64.A1T0 RZ, [R0+URZ+0xf0], RZ ;  /* 0x0000f0ff00ff79a7 */ /* 0x0005e200081000ff */
[----:B------:R-:W-:-:S05]  /*1b10*/  VIADD R9, R9, 0x1 ;  /* 0x0000000109097836 */ /* 0x000fca0000000000 */
[----:B------:R-:W-:-:S04]  /*1b20*/  ISETP.NE.AND P0, PT, R9, 0x2, PT ;  /* 0x000000020900780c */ /* 0x000fc80003f05270 */
[----:B-1----:R-:W-:Y:S02]  /*1b30*/  SEL R3, RZ, 0x1, P0 ;  /* 0x00000001ff037807 */ /* 0x002fe40000000000 */
[----:B------:R-:W-:Y:S02]  /*1b40*/  SEL R9, R9, RZ, P0 ;  /* 0x000000ff09097207 */ /* 0x000fe40000000000 */
[----:B------:R-:W-:-:S07]  /*1b50*/  LOP3.LUT R8, R8, R3, RZ, 0x3c, !PT ;  /* 0x0000000308087212 */ /* 0x000fce00078e3cff */
.L_x_23:
[----:B------:R-:W-:Y:S01]  /*1b60*/  ULEA UR4, UR6, UR13, 0x3 ;  /* 0x0000000d06047291 */ /* 0x000fe2000f8e18ff */
[----:B--2---:R-:W-:Y:S01]  /*1b70*/  SHF.L.U32 R0, R12, 0x1f, RZ ;  /* 0x0000001f0c007819 */ /* 0x004fe200000006ff */
[----:B------:R-:W-:Y:S02]  /*1b80*/  UISETP.GE.U32.AND UP0, UPT, UR47, 0x7f, UPT ;  /* 0x0000007f2f00788c */ /* 0x000fe4000bf06070 */
[----:B------:R-:W-:Y:S01]  /*1b90*/  ULEA UR11, UR32, UR46, 0x8 ;  /* 0x0000002e200b7291 */ /* 0x000fe2000f8e40ff */
[----:B------:R-:W-:-:S04]  /*1ba0*/  UMOV UR7, URZ ;  /* 0x000000ff00077c82 */ /* 0x000fc80008000000 */
[----:B------:R1:W2:Y:S01]  /*1bb0*/  SYNCS.PHASECHK.TRANS64.TRYWAIT P0, [UR4+0x20], R0 ;  /* 0x00002000ff0075a7 */ /* 0x0002a20008001104 */
[----:B------:R-:W-:-:S04]  /*1bc0*/  ULEA.HI UR4, UR20, UR20, URZ, 0x1 ;  /* 0x0000001414047291 */ /* 0x000fc8000f8f08ff */
[----:B------:R-:W-:-:S04]  /*1bd0*/  USHF.L.U32 UR4, UR4, 0x6, URZ ;  /* 0x0000000604047899 */ /* 0x000fc800080006ff */
[----:B------:R-:W-:-:S04]  /*1be0*/  ULOP3.LUT UR35, UR4, 0xffffff80, URZ, 0xc0, !UPT ;  /* 0xffffff8004237892 */ /* 0x000fc8000f8ec0ff */
[----:B------:R-:W-:Y:S01]  /*1bf0*/  UIADD3 UR35, UPT, UPT, UR44, UR35, URZ ;  /* 0x000000232c237290 */ /* 0x000fe2000fffe0ff */
[----:B------:R-:W-:Y:S11]  /*1c00*/  BRA.U !UP0, `(.L_x_25) ;  /* 0x0000000108c87547 */ /* 0x000ff6000b800000 */
[----:B------:R-:W-:Y:S01]  /*1c10*/  UMOV UR16, UR42 ;  /* 0x0000002a00107c82 */ /* 0x000fe20008000000 */
[----:B------:R-:W-:Y:S01]  /*1c20*/  UMOV UR4, UR6 ;  /* 0x0000000600047c82 */ /* 0x000fe20008000000 */
[----:B------:R-:W-:-:S05]  /*1c30*/  UMOV UR34, URZ ;  /* 0x000000ff00227c82 */ /* 0x000fca0008000000 */
.L_x_31:
[----:B------:R-:W-:Y:S01]  /*1c40*/  ULEA UR33, UR4, UR13, 0x3 ;  /* 0x0000000d04217291 */ /* 0x000fe2000f8e18ff */
[----:B------:R-:W-:Y:S01]  /*1c50*/  @P3 MOV R2, 0xc000 ;  /* 0x0000c00000023802 */ /* 0x000fe20000000f00 */
[----:B--234-:R-:W-:Y:S10]  /*1c60*/  @P0 BRA `(.L_x_26) ;  /* 0x00000000000c0947 */ /* 0x01cff40003800000 */
[----:B------:R-:W-:-:S04]  /*1c70*/  SHF.L.U32 R3, R12, 0x1f, RZ ;  /* 0x0000001f0c037819 */ /* 0x000fc800000006ff */
[----:B------:R-:W2:Y:S02]  /*1c80*/  SYNCS.PHASECHK.TRANS64.TRYWAIT P0, [UR33+0x20], R3 ;  /* 0x00002003ff0075a7 */ /* 0x000ea40008001121 */
[----:B--2---:R-:W-:Y:S05]  /*1c90*/  @!P0 BRA `(.L_x_27) ;  /* 0x00000080007c8947 */ /* 0x004fea0003800000 */
.L_x_26:
[----:B------:R2:W-:Y:S01]  /*1ca0*/  @P3 SYNCS.ARRIVE.TRANS64 RZ, [UR33], R2 ;  /* 0x00000002ffff39a7 */ /* 0x0005e20008000021 */
[----:B------:R-:W-:Y:S02]  /*1cb0*/  ULOP3.LUT UR5, UR21, 0x2, URZ, 0xfc, !UPT ;  /* 0x0000000215057892 */ /* 0x000fe4000f8efcff */
[----:B------:R-:W-:Y:S02]  /*1cc0*/  UIADD3 UR16, UPT, UPT, UR16, 0x1, URZ ;  /* 0x0000000110107890 */ /* 0x000fe4000fffe0ff */
[----:B------:R-:W-:Y:S02]  /*1cd0*/  UISETP.NE.AND UP0, UPT, UR5, 0x2, UPT ;  /* 0x000000020500788c */ /* 0x000fe4000bf05270 */
[----:B------:R-:W-:-:S07]  /*1ce0*/  UISETP.NE.AND UP2, UPT, UR16, 0x1, UPT ;  /* 0x000000011000788c */ /* 0x000fce000bf45270 */
[----:B------:R-:W-:Y:S05]  /*1cf0*/  BRA.U UP0, `(.L_x_28) ;  /* 0x0000000100047547 */ /* 0x000fea000b800000 */
[----:B------:R-:W-:Y:S05]  /*1d00*/  BPT.TRAP 0x1 ;  /* 0x000000040000795c */ /* 0x000fea0000300000 */
.L_x_28:
[----:B------:R-:W-:Y:S04]  /*1d10*/  BSSY.RECONVERGENT B0, `(.L_x_29) ;  /* 0x0000003000007945 */ /* 0x000fe80003800200 */
[----:B------:R-:W-:Y:S05]  /*1d20*/  @!P2 BRA `(.L_x_30) ;  /* 0x000000000004a947 */ /* 0x000fea0003800000 */
[----:B------:R-:W-:Y:S05]  /*1d30*/  BPT.TRAP 0x1 ;  /* 0x000000040000795c */ /* 0x000fea0000300000 */
.L_x_30:
[----:B------:R-:W-:Y:S05]  /*1d40*/  BSYNC.RECONVERGENT B0 ;  /* 0x0000000000007941 */ /* 0x000fea0003800200 */
.L_x_29:
[----:B------:R-:W-:Y:S02]  /*1d50*/  UIADD3 UR5, UPT, UPT, UR4, 0x1, URZ ;  /* 0x0000000104057890 */ /* 0x000fe4000fffe0ff */
[----:B------:R-:W-:Y:S02]  /*1d60*/  ULEA UR32, UR4, UR28, 0xc ;  /* 0x0000001c04207291 */ /* 0x000fe4000f8e60ff */
[----:B------:R-:W-:Y:S02]  /*1d70*/  UISETP.NE.AND UP0, UPT, UR5, 0x4, UPT ;  /* 0x000000040500788c */ /* 0x000fe4000bf05270 */
[----:B------:R-:W-:Y:S02]  /*1d80*/  UIADD3 UR14, UP1, UPT, UR26, 0x80, URZ ;  /* 0x000000801a0e7890 */ /* 0x000fe4000ff3e0ff */
[----:B------:R-:W-:Y:S02]  /*1d90*/  USEL UR7, URZ, 0x1, UP0 ;  /* 0x00000001ff077887 */ /* 0x000fe40008000000 */
[----:B------:R-:W-:-:S02]  /*1da0*/  USEL UR6, UR5, URZ, UP0 ;  /* 0x000000ff05067287 */ /* 0x000fc40008000000 */
[----:B------:R-:W-:Y:S02]  /*1db0*/  ULEA UR8, UR4, UR13, 0xe ;  /* 0x0000000d04087291 */ /* 0x000fe4000f8e70ff */
[----:B------:R-:W-:Y:S01]  /*1dc0*/  ULEA UR5, UR6, UR13, 0x3 ;  /* 0x0000000d06057291 */ /* 0x000fe2000f8e18ff */
[----:B------:R-:W-:Y:S01]  /*1dd0*/  LOP3.LUT R12, R12, UR7, RZ, 0x3c, !PT ;  /* 0x000000070c0c7c12 */ /* 0x000fe2000f8e3cff */
[----:B------:R-:W-:Y:S02]  /*1de0*/  ULEA UR32, UR32, UR13, 0x1 ;  /* 0x0000000d20207291 */ /* 0x000fe4000f8e08ff */
[----:B------:R-:W-:Y:S01]  /*1df0*/  UIADD3 UR4, UP0, UPT, UR26, 0x180, URZ ;  /* 0x000001801a047890 */ /* 0x000fe2000ff1e0ff */
[----:B-1----:R-:W-:Y:S01]  /*1e00*/  SHF.L.U32 R0, R12, 0x1f, RZ ;  /* 0x0000001f0c007819 */ /* 0x002fe200000006ff */
[----:B------:R-:W-:Y:S02]  /*1e10*/  ULOP3.LUT UR33, UR33, 0xfefffff8, URZ, 0xc0, !UPT ;  /* 0xfefffff821217892 */ /* 0x000fe4000f8ec0ff */
[----:B------:R-:W-:Y:S01]  /*1e20*/  UIADD3.X UR15, UPT, UPT, URZ, UR27, URZ, UP1, !UPT ;  /* 0x0000001bff0f7290 */ /* 0x000fe20008ffe4ff */
[----:B------:R3:W4:Y:S01]  /*1e30*/  SYNCS.PHASECHK.TRANS64.TRYWAIT P0, [UR5+0x20], R0 ;  /* 0x00002000ff0075a7 */ /* 0x0007220008001105 */
[----:B------:R-:W-:-:S02]  /*1e40*/  UIADD3 UR32, UPT, UPT, UR32, 0x8400, URZ ;  /* 0x0000840020207890 */ /* 0x000fc4000fffe0ff */
[----:B------:R-:W-:Y:S02]  /*1e50*/  UPRMT UR7, URZ, 0x5410, UR24 ;  /* 0x00005410ff077896 */ /* 0x000fe40008000018 */
[----:B------:R-:W-:Y:S02]  /*1e60*/  UIADD3 UR8, UPT, UPT, UR8, 0x10400, URZ ;  /* 0x0001040008087890 */ /* 0x000fe4000fffe0ff */
[----:B------:R-:W-:Y:S01]  /*1e70*/  UIADD3.X UR5, UPT, UPT, URZ, UR27, URZ, UP0, !UPT ;  /* 0x0000001bff057290 */ /* 0x000fe200087fe4ff */
[----:B------:R-:W-:Y:S01]  /*1e80*/  UMOV UR18, 0x0 ;  /* 0x0000000000127882 */ /* 0x000fe20000000000 */
[----:B------:R-:W-:Y:S01]  /*1e90*/  UMOV UR19, 0x10000000 ;  /* 0x1000000000137882 */ /* 0x000fe20000000000 */
[----:B------:R-:W-:Y:S01]  /*1ea0*/  UMOV UR10, UR34 ;  /* 0x00000022000a7c82 */ /* 0x000fe20008000000 */
[----:B------:R-:W-:Y:S01]  /*1eb0*/  UMOV UR12, UR36 ;  /* 0x00000024000c7c82 */ /* 0x000fe20008000000 */
[----:B------:R-:W-:Y:S01]  /*1ec0*/  UMOV UR9, UR33 ;  /* 0x0000002100097c82 */ /* 0x000fe20008000000 */
[----:B------:R1:W-:Y:S03]  /*1ed0*/  UTMALDG.3D.MULTICAST.2CTA [UR32], [UR14], UR7, desc[UR18] ;  /* 0x000012200e0073b4 */ /* 0x0003e60008211807 */
[----:B------:R2:W-:Y:S01]  /*1ee0*/  UTMALDG.3D.2CTA [UR8], [UR4], desc[UR18] ;  /* 0x00001208040075b4 */ /* 0x0005e20008211000 */
[----:B-1----:R-:W-:Y:S01]  /*1ef0*/  UIADD3 UR34, UPT, UPT, UR34, 0x40, URZ ;  /* 0x0000004022227890 */ /* 0x002fe2000fffe0ff */
[----:B------:R-:W-:Y:S01]  /*1f00*/  UMOV UR7, UR29 ;  /* 0x0000001d00077c82 */ /* 0x000fe20008000000 */
[----:B--2---:R-:W-:Y:S01]  /*1f10*/  UMOV UR4, UR6 ;  /* 0x0000000600047c82 */ /* 0x004fe20008000000 */
[----:B------:R-:W-:Y:S09]  /*1f20*/  BRA.U UP2, `(.L_x_31) ;  /* 0xfffffffd02447547 */ /* 0x000ff2000b83ffff */
.L_x_25:
[----:B------:R-:W-:Y:S01]  /*1f30*/  ULEA UR4, UR6, UR13, 0x3 ;  /* 0x0000000d06047291 */ /* 0x000fe2000f8e18ff */
[----:B-1-3--:R-:W-:Y:S01]  /*1f40*/  SHF.L.U32 R0, R12, 0x1f, RZ ;  /* 0x0000001f0c007819 */ /* 0x00afe200000006ff */
[----:B------:R-:W-:Y:S01]  /*1f50*/  @!P1 SYNCS.ARRIVE.TRANS64.A1T0 RZ, [UR13+0x88], RZ ;  /* 0x000088ffffff99a7 */ /* 0x000fe2000810000d */
[----:B------:R-:W-:-:S06]  /*1f60*/  UISETP.GT.AND UP0, UPT, UR41, UR40, UPT ;  /* 0x000000282900728c */ /* 0x000fcc000bf04270 */
[----:B--2-4-:R1:W2:Y:S03]  /*1f70*/  SYNCS.PHASECHK.TRANS64.TRYWAIT P0, [UR4+0x20], R0 ;  /* 0x00002000ff0075a7 */ /* 0x0142a60008001104 */
[----:B------:R-:W-:Y:S05]  /*1f80*/  BRA.U !UP0, `(.L_x_32) ;  /* 0x0000000108c07547 */ /* 0x000fea000b800000 */
[----:B------:R-:W-:Y:S01]  /*1f90*/  UIADD3 UR25, UPT, UPT, UR43, UR7, URZ ;  /* 0x000000072b197290 */ /* 0x000fe2000fffe0ff */
[----:B------:R-:W-:-:S11]  /*1fa0*/  UMOV UR4, UR6 ;  /* 0x0000000600047c82 */ /* 0x000fd60008000000 */
.L_x_38:
[----:B------:R-:W-:Y:S01]  /*1fb0*/  ULEA UR17, UR4, UR13, 0x3 ;  /* 0x0000000d04117291 */ /* 0x000fe2000f8e18ff */
[----:B--2---:R-:W-:Y:S01]  /*1fc0*/  @P3 MOV R2, 0xc000 ;  /* 0x0000c00000023802 */ /* 0x004fe20000000f00 */
[----:B--2-4-:R-:W-:Y:S10]  /*1fd0*/  @P0 BRA `(.L_x_33) ;  /* 0x00000000000c0947 */ /* 0x014ff40003800000 */
[----:B------:R-:W-:-:S04]  /*1fe0*/  SHF.L.U32 R3, R12, 0x1f, RZ ;  /* 0x0000001f0c037819 */ /* 0x000fc800000006ff */
[----:B------:R-:W2:Y:S02]  /*1ff0*/  SYNCS.PHASECHK.TRANS64.TRYWAIT P0, [UR17+0x20], R3 ;  /* 0x00002003ff0075a7 */ /* 0x000ea40008001111 */
[----:B--2---:R-:W-:Y:S05]  /*2000*/  @!P0 BRA `(.L_x_34) ;  /* 0x0000007c00b88947 */ /* 0x004fea0003800000 */
.L_x_33:
[----:B------:R2:W-:Y:S01]  /*2010*/  @P3 SYNCS.ARRIVE.TRANS64 RZ, [UR17], R2 ;  /* 0x00000002ffff39a7 */ /* 0x0005e20008000011 */
[----:B------:R-:W-:-:S04]  /*2020*/  ULOP3.LUT UR5, UR21, 0x2, URZ, 0xfc, !UPT ;  /* 0x0000000215057892 */ /* 0x000fc8000f8efcff */
[----:B------:R-:W-:-:S09]  /*2030*/  UISETP.NE.AND UP0, UPT, UR5, 0x2, UPT ;  /* 0x000000020500788c */ /* 0x000fd2000bf05270 */
[----:B------:R-:W-:Y:S05]  /*2040*/  BRA.U UP0, `(.L_x_35) ;  /* 0x0000000100047547 */ /* 0x000fea000b800000 */
[----:B------:R-:W-:Y:S05]  /*2050*/  BPT.TRAP 0x1 ;  /* 0x000000040000795c */ /* 0x000fea0000300000 */
.L_x_35:
[----:B------:R-:W-:Y:S04]  /*2060*/  BSSY.RECONVERGENT B0, `(.L_x_36) ;  /* 0x0000003000007945 */ /* 0x000fe80003800200 */
[----:B------:R-:W-:Y:S05]  /*2070*/  @!P2 BRA `(.L_x_37) ;  /* 0x000000000004a947 */ /* 0x000fea0003800000 */
[----:B------:R-:W-:Y:S05]  /*2080*/  BPT.TRAP 0x1 ;  /* 0x000000040000795c */ /* 0x000fea0000300000 */
.L_x_37:
[----:B------:R-:W-:Y:S05]  /*2090*/  BSYNC.RECONVERGENT B0 ;  /* 0x0000000000007941 */ /* 0x000fea0003800200 */
.L_x_36:
[----:B------:R-:W-:Y:S02]  /*20a0*/  UIADD3 UR5, UPT, UPT, UR4, 0x1, URZ ;  /* 0x0000000104057890 */ /* 0x000fe4000fffe0ff */
[----:B------:R-:W-:Y:S02]  /*20b0*/  UIADD3 UR14, UP1, UPT, UR26, 0x80, URZ ;  /* 0x000000801a0e7890 */ /* 0x000fe4000ff3e0ff */
[----:B------:R-:W-:Y:S02]  /*20c0*/  UISETP.NE.AND UP0, UPT, UR5, 0x4, UPT ;  /* 0x000000040500788c */ /* 0x000fe4000bf05270 */
[----:B------:R-:W-:Y:S02]  /*20d0*/  ULEA UR16, UR4, UR30, 0xd ;  /* 0x0000001e04107291 */ /* 0x000fe4000f8e68ff */
[----:B------:R-:W-:Y:S02]  /*20e0*/  USEL UR8, URZ, 0x1, UP0 ;  /* 0x00000001ff087887 */ /* 0x000fe40008000000 */
[----:B------:R-:W-:-:S02]  /*20f0*/  USEL UR6, UR5, URZ, UP0 ;  /* 0x000000ff05067287 */ /* 0x000fc40008000000 */
[----:B------:R-:W-:Y:S02]  /*2100*/  UIADD3 UR22, UP0, UPT, UR26, 0x180, URZ ;  /* 0x000001801a167890 */ /* 0x000fe4000ff1e0ff */
[----:B------:R-:W-:Y:S01]  /*2110*/  LOP3.LUT R12, R12, UR8, RZ, 0x3c, !PT ;  /* 0x000000080c0c7c12 */ /* 0x000fe2000f8e3cff */
[----:B------:R-:W-:Y:S02]  /*2120*/  ULEA UR8, UR4, UR13, 0xe ;  /* 0x0000000d04087291 */ /* 0x000fe4000f8e70ff */
[----:B------:R-:W-:Y:S01]  /*2130*/  ULEA UR5, UR6, UR13, 0x3 ;  /* 0x0000000d06057291 */ /* 0x000fe2000f8e18ff */
[----:B-1----:R-:W-:Y:S01]  /*2140*/  SHF.L.U32 R0, R12, 0x1f, RZ ;  /* 0x0000001f0c007819 */ /* 0x002fe200000006ff */
[----:B------:R-:W-:Y:S02]  /*2150*/  USHF.L.U32 UR18, UR7, 0x6, URZ ;  /* 0x0000000607127899 */ /* 0x000fe400080006ff */
[----:B------:R-:W-:Y:S02]  /*2160*/  ULOP3.LUT UR17, UR17, 0xfefffff8, URZ, 0xc0, !UPT ;  /* 0xfefffff811117892 */ /* 0x000fe4000f8ec0ff */
[----:B------:R-:W-:-:S02]  /*2170*/  UIADD3.X UR15, UPT, UPT, URZ, UR27, URZ, UP1, !UPT ;  /* 0x0000001bff0f7290 */ /* 0x000fc40008ffe4ff */
[----:B------:R-:W-:Y:S01]  /*2180*/  UPRMT UR4, URZ, 0x5410, UR24 ;  /* 0x00005410ff047896 */ /* 0x000fe20008000018 */
[----:B------:R3:W4:Y:S01]  /*2190*/  SYNCS.PHASECHK.TRANS64.TRYWAIT P0, [UR5+0x20], R0 ;  /* 0x00002000ff0075a7 */ /* 0x0007220008001105 */
[----:B------:R-:W-:Y:S02]  /*21a0*/  UIADD3 UR8, UPT, UPT, UR8, 0x10400, URZ ;  /* 0x0001040008087890 */ /* 0x000fe4000fffe0ff */
[----:B------:R-:W-:Y:S01]  /*21b0*/  UIADD3.X UR23, UPT, UPT, URZ, UR27, URZ, UP0, !UPT ;  /* 0x0000001bff177290 */ /* 0x000fe200087fe4ff */
[----:B------:R-:W-:Y:S01]  /*21c0*/  UMOV UR32, 0x0 ;  /* 0x0000000000207882 */ /* 0x000fe20000000000 */
[----:B------:R-:W-:Y:S01]  /*21d0*/  UMOV UR33, 0x10000000 ;  /* 0x1000000000217882 */ /* 0x000fe20000000000 */
[----:B------:R-:W-:Y:S01]  /*21e0*/  UMOV UR19, UR35 ;  /* 0x0000002300137c82 */ /* 0x000fe20008000000 */
[----:B------:R-:W-:Y:S01]  /*21f0*/  UMOV UR20, UR36 ;  /* 0x0000002400147c82 */ /* 0x000fe20008000000 */
[----:B------:R-:W-:Y:S01]  /*2200*/  UMOV UR12, UR36 ;  /* 0x00000024000c7c82 */ /* 0x000fe20008000000 */
[----:B------:R-:W-:Y:S01]  /*2210*/  UMOV UR9, UR17 ;  /* 0x0000001100097c82 */ /* 0x000fe20008000000 */
[----:B------:R-:W-:Y:S01]  /*2220*/  UMOV UR10, UR18 ;  /* 0x00000012000a7c82 */ /* 0x000fe20008000000 */
[----:B------:R1:W-:Y:S01]  /*2230*/  UTMALDG.3D.MULTICAST.2CTA [UR16], [UR14], UR4, desc[UR32] ;  /* 0x000020100e0073b4 */ /* 0x0003e20008211804 */
[----:B------:R-:W-:-:S04]  /*2240*/  UIADD3 UR7, UPT, UPT, UR7, 0x1, URZ ;  /* 0x0000000107077890 */ /* 0x000fc8000fffe0ff */
[----:B------:R-:W-:Y:S01]  /*2250*/  UISETP.NE.AND UP0, UPT, UR7, UR25, UPT ;  /* 0x000000190700728c */ /* 0x000fe2000bf05270 */
[----:B------:R3:W-:Y:S01]  /*2260*/  UTMALDG.3D.2CTA [UR8], [UR22], desc[UR32] ;  /* 0x00002008160075b4 */ /* 0x0007e20008211000 */
[----:B-1----:R-:W-:-:S07]  /*2270*/  UMOV UR4, UR6 ;  /* 0x0000000600047c82 */ /* 0x002fce0008000000 */
[----:B---3--:R-:W-:Y:S05]  /*2280*/  BRA.U UP0, `(.L_x_38) ;  /* 0xfffffffd00487547 */ /* 0x008fea000b83ffff */
.L_x_32:
[C---:B------:R-:W-:Y:S01]  /*2290*/  LEA R3, R11.reuse, UR13, 0x3 ;  /* 0x0000000d0b037c11 */ /* 0x040fe2000f8e18ff */
[----:B------:R-:W-:Y:S01]  /*22a0*/  NOP ;  /* 0x0000000000007918 */ /* 0x000fe20000000000 */
[----:B-1----:R-:W-:Y:S02]  /*22b0*/  SHF.L.U32 R0, R10, 0x1f, RZ ;  /* 0x0000001f0a007819 */ /* 0x002fe400000006ff */
[----:B------:R-:W-:Y:S02]  /*22c0*/  LEA R5, R11, UR13, 0x4 ;  /* 0x0000000d0b057c11 */ /* 0x000fe4000f8e20ff */
[----:B--2-4-:R-:W1:Y:S02]  /*22d0*/  SYNCS.PHASECHK.TRANS64.TRYWAIT P0, [R3+URZ+0x90], R0 ;  /* 0x00009000030075a7 */ /* 0x014e6400080011ff */
[----:B-1----:R-:W-:Y:S05]  /*22e0*/  @!P0 BRA `(.L_x_39) ;  /* 0x0000007c00188947 */ /* 0x002fea0003800000 */
.L_x_152:
[----:B------:R-:W2:Y:S01]  /*22f0*/  LDS.128 R4, [R5+0x120] ;  /* 0x0001200005047984 */ /* 0x000ea20000000c00 */
[----:B------:R-:W-:Y:S01]  /*2300*/  UISETP.GE.AND UP0, UPT, UR45, 0x1, UPT ;  /* 0x000000012d00788c */ /* 0x000fe2000bf06270 */
[----:B------:R-:W-:Y:S01]  /*2310*/  @!PT LDS RZ, [RZ] ;  /* 0x00000000fffff984 */ /* 0x000fe20000000800 */
[----:B------:R-:W-:Y:S01]  /*2320*/  @!PT LDS RZ, [RZ] ;  /* 0x00000000fffff984 */ /* 0x000fe20000000800 */
[----:B------:R-:W-:Y:S01]  /*2330*/  @!PT LDS RZ, [RZ] ;  /* 0x00000000fffff984 */ /* 0x000fe20000000800 */
[----:B------:R-:W-:Y:S01]  /*2340*/  @!PT LDS RZ, [RZ] ;  /* 0x00000000fffff984 */ /* 0x000fe20000000800 */
[----:B------:R3:W-:Y:S06]  /*2350*/  MEMBAR.ALL.CTA ;  /* 0x0000000000007992 */ /* 0x0007ec0000008000 */
[----:B---3--:R-:W3:Y:S01]  /*2360*/  FENCE.VIEW.ASYNC.S ;  /* 0x00000000000073c6 */ /* 0x008ee20000000000 */
[----:B--2---:R-:W-:-:S13]  /*2370*/  LOP3.LUT P0, RZ, R6, 0x1, RZ, 0xc0, !PT ;  /* 0x0000000106ff7812 */ /* 0x004fda000780c0ff */
[----:B---3--:R-:W-:Y:S01]  /*2380*/  VOTEU.ANY UP1, P0 ;  /* 0x0000000000ff7886 */ /* 0x008fe20000020100 */
[----:B------:R-:W-:-:S13]  /*2390*/  PLOP3.LUT P0, PT, PT, PT, UP1, 0x80, 0x8 ;  /* 0x000000000008781c */ /* 0x000fda0003f0f018 */
[----:B-1----:R-:W-:Y:S02]  /*23a0*/  @P0 LOP3.LUT R0, R5, 0xffff, RZ, 0xc0, !PT ;  /* 0x0000ffff05000812 */ /* 0x002fe400078ec0ff */
[----:B------:R-:W-:Y:S02]  /*23b0*/  @P0 MOV R2, R4 ;  /* 0x0000000400020202 */ /* 0x000fe40000000f00 */
[----:B------:R-:W-:Y:S01]  /*23c0*/  @P0 R2UR UR5, R0 ;  /* 0x00000000000502ca */ /* 0x000fe200000e0000 */
[----:B------:R-:W-:Y:S01]  /*23d0*/  VIADD R0, R3, 0xa0 ;  /* 0x000000a003007836 */ /* 0x000fe20000000000 */
[----:B------:R-:W-:Y:S02]  /*23e0*/  @P0 SHF.R.U32.HI R4, RZ, 0x10, R5 ;  /* 0x00000010ff040819 */ /* 0x000fe40000011605 */
[----:B------:R-:W-:Y:S02]  /*23f0*/  @P0 R2UR UR7, R2 ;  /* 0x00000000020702ca */ /* 0x000fe400000e0000 */
[----:B------:R-:W-:-:S02]  /*2400*/  PRMT R0, RZ, 0x654, R0 ;  /* 0x00000654ff007816 */ /* 0x000fc40000000000 */
[----:B------:R-:W-:Y:S02]  /*2410*/  @P0 R2UR UR4, R4 ;  /* 0x00000000040402ca */ /* 0x000fe400000e0000 */
[----:B------:R1:W-:Y:S03]  /*2420*/  SYNCS.ARRIVE.TRANS64.RED.A1T0 RZ, [R0+URZ], RZ ;  /* 0x000000ff00ff79a7 */ /* 0x0003e600081004ff */
[----:B------:R-:W-:-:S04]  /*2430*/  @UP1 UMOV UR31, UR5 ;  /* 0x00000005001f1c82 */ /* 0x000fc80008000000 */
[----:B------:R-:W-:-:S04]  /*2440*/  @UP1 UMOV UR37, UR7 ;  /* 0x0000000700251c82 */ /* 0x000fc80008000000 */
[----:B------:R-:W-:Y:S01]  /*2450*/  @UP1 UMOV UR36, UR4 ;  /* 0x0000000400241c82 */ /* 0x000fe20008000000 */
[----:B------:R-:W-:Y:S05]  /*2460*/  BRA.U !UP0, `(.L_x_40) ;  /* 0x0000000108d47547 */ /* 0x000fea000b800000 */
[----:B------:R-:W2:Y:S01]  /*2470*/  LDCU.128 UR16, c[0x0][0xb10] ;  /* 0x00016200ff1077ac */ /* 0x000ea20008000c00 */
[----:B------:R-:W3:Y:S01]  /*2480*/  LDCU UR12, c[0x0][0xb20] ;  /* 0x00016400ff0c77ac */ /* 0x000ee20008000800 */
[----:B------:R-:W4:Y:S01]  /*2490*/  LDCU UR20, c[0x0][0xb0c] ;  /* 0x00016180ff1477ac */ /* 0x000f220008000800 */
[----:B------:R-:W1:Y:S01]  /*24a0*/  LDCU.64 UR8, c[0x0][0xb28] ;  /* 0x00016500ff0877ac */ /* 0x000e620008000a00 */
[----:B------:R-:W-:Y:S02]  /*24b0*/  UISETP.NE.AND UP3, UPT, UR45, 0x1, UPT ;  /* 0x000000012d00788c */ /* 0x000fe4000bf65270 */
[----:B--2---:R-:W-:Y:S02]  /*24c0*/  UIMAD.WIDE.U32 UR10, UR38, UR19, URZ ;  /* 0x00000013260a72a5 */ /* 0x004fe4000f8e00ff */
[----:B------:R-:W-:Y:S02]  /*24d0*/  UIMAD.WIDE.U32 UR4, UR39, UR16, URZ ;  /* 0x00000010270472a5 */ /* 0x000fe4000f8e00ff */
[----:B------:R-:W-:-:S02]  /*24e0*/  UISETP.NE.AND UP0, UPT, UR18, 0x1, UPT ;  /* 0x000000011200788c */ /* 0x000fc4000bf05270 */
[----:B------:R-:W-:Y:S01]  /*24f0*/  UIMAD.WIDE.U32 UR22, UR31, UR19, URZ ;  /* 0x000000131f1672a5 */ /* 0x000fe2000f8e00ff */
[----:B------:R-:W-:Y:S02]  /*2500*/  UMOV UR10, UR11 ;  /* 0x0000000b000a7c82 */ /* 0x000fe40008000000 */
[----:B------:R-:W-:Y:S01]  /*2510*/  UMOV UR4, UR5 ;  /* 0x0000000500047c82 */ /* 0x000fe20008000000 */
[----:B---3--:R-:W-:Y:S02]  /*2520*/  USHF.R.U32.HI UR10, URZ, UR12, UR10 ;  /* 0x0000000cff0a7299 */ /* 0x008fe4000801160a */
[----:B----4-:R-:W-:Y:S02]  /*2530*/  UISETP.NE.AND UP2, UPT, UR20, 0x1, UPT ;  /* 0x000000011400788c */ /* 0x010fe4000bf45270 */
[----:B------:R-:W-:Y:S02]  /*2540*/  USHF.R.U32.HI UR4, URZ, UR17, UR4 ;  /* 0x00000011ff047299 */ /* 0x000fe40008011604 */
[----:B------:R-:W-:-:S02]  /*2550*/  USEL UR5, UR38, UR10, !UP0 ;  /* 0x0000000a26057287 */ /* 0x000fc4000c000000 */
[----:B------:R-:W-:Y:S02]  /*2560*/  USEL UR7, UR39, UR4, !UP2 ;  /* 0x0000000427077287 */ /* 0x000fe4000d000000 */
[----:B-1----:R-:W-:Y:S01]  /*2570*/  UIMAD.WIDE.U32 UR10, UR5, UR8, URZ ;  /* 0x00000008050a72a5 */ /* 0x002fe2000f8e00ff */
[----:B------:R-:W-:Y:S01]  /*2580*/  UMOV UR4, UR23 ;  /* 0x0000001700047c82 */ /* 0x000fe20008000000 */
[----:B------:R-:W-:Y:S02]  /*2590*/  UIMAD.WIDE.U32 UR14, UR37, UR16, URZ ;  /* 0x00000010250e72a5 */ /* 0x000fe4000f8e00ff */
[----:B------:R-:W-:-:S03]  /*25a0*/  UIMAD.WIDE.U32 UR22, UR7, UR8, URZ ;  /* 0x00000008071672a5 */ /* 0x000fc6000f8e00ff */
[----:B------:R-:W-:Y:S01]  /*25b0*/  UMOV UR10, UR11 ;  /* 0x0000000b000a7c82 */ /* 0x000fe20008000000 */
[----:B------:R-:W-:Y:S02]  /*25c0*/  USHF.R.U32.HI UR4, URZ, UR12, UR4 ;  /* 0x0000000cff047299 */ /* 0x000fe40008011604 */
[----:B------:R-:W-:Y:S01]  /*25d0*/  @UP3 USHF.R.U32.HI UR5, URZ, UR9, UR10 ;  /* 0x00000009ff053299 */ /* 0x000fe2000801160a */
[----:B------:R-:W-:Y:S01]  /*25e0*/  UMOV UR14, UR15 ;  /* 0x0000000f000e7c82 */ /* 0x000fe20008000000 */
[----:B------:R-:W-:Y:S01]  /*25f0*/  UMOV UR22, UR23 ;  /* 0x0000001700167c82 */ /* 0x000fe20008000000 */
[----:B------:R-:W-:Y:S02]  /*2600*/  USHF.R.U32.HI UR17, URZ, UR17, UR14 ;  /* 0x00000011ff117299 */ /* 0x000fe4000801160e */
[----:B------:R-:W-:Y:S02]  /*2610*/  USEL UR4, UR31, UR4, !UP0 ;  /* 0x000000041f047287 */ /* 0x000fe4000c000000 */
[----:B------:R-:W-:-:S02]  /*2620*/  @UP3 USHF.R.U32.HI UR7, URZ, UR9, UR22 ;  /* 0x00000009ff073299 */ /* 0x000fc40008011616 */
[----:B------:R-:W-:Y:S02]  /*2630*/  UIMAD UR10, UR45, UR5, URZ ;  /* 0x000000052d0a72a4 */ /* 0x000fe4000f8e02ff */
[----:B------:R-:W-:Y:S02]  /*2640*/  USEL UR5, UR37, UR17, !UP2 ;  /* 0x0000001125057287 */ /* 0x000fe4000d000000 */
[----:B------:R-:W-:Y:S02]  /*2650*/  UIMAD UR12, UR45, UR7, URZ ;  /* 0x000000072d0c72a4 */ /* 0x000fe4000f8e02ff */
[----:B------:R-:W-:Y:S02]  /*2660*/  UISETP.GE.AND UP0, UPT, UR4, UR10, UPT ;  /* 0x0000000a0400728c */ /* 0x000fe4000bf06270 */
[----:B------:R-:W-:Y:S02]  /*2670*/  UIMAD.WIDE.U32 UR10, UR4, UR8, URZ ;  /* 0x00000008040a72a5 */ /* 0x000fe4000f8e00ff */
[----:B------:R-:W-:-:S02]  /*2680*/  UISETP.GE.OR UP0, UPT, UR5, UR12, UP0 ;  /* 0x0000000c0500728c */ /* 0x000fc40008706670 */
[----:B------:R-:W-:Y:S02]  /*2690*/  UIMAD.WIDE.U32 UR14, UR5, UR8, URZ ;  /* 0x00000008050e72a5 */ /* 0x000fe4000f8e00ff */
[----:B------:R-:W-:Y:S01]  /*26a0*/  UIADD3 UR12, UPT, UPT, -UR5, URZ, URZ ;  /* 0x000000ff050c7290 */ /* 0x000fe2000fffe1ff */
[----:B------:R-:W-:Y:S01]  /*26b0*/  UMOV UR10, UR11 ;  /* 0x0000000b000a7c82 */ /* 0x000fe20008000000 */
[----:B------:R-:W-:Y:S02]  /*26c0*/  UIADD3 UR11, UPT, UPT, -UR4, URZ, URZ ;  /* 0x000000ff040b7290 */ /* 0x000fe4000fffe1ff */
[----:B------:R-:W-:-:S03]  /*26d0*/  USHF.R.U32.HI UR10, URZ, UR9, UR10 ;  /* 0x00000009ff0a7299 */ /* 0x000fc6000801160a */
[----:B------:R-:W-:Y:S01]  /*26e0*/  @!UP0 UMOV UR8, UR15 ;  /* 0x0000000f00088c82 */ /* 0x000fe20008000000 */
[----:B------:R-:W-:Y:S02]  /*26f0*/  UIMAD UR11, UR18, UR11, UR31 ;  /* 0x0000000b120b72a4 */ /* 0x000fe4000f8e021f */
[----:B------:R-:W-:Y:S02]  /*2700*/  USEL UR10, UR4, UR10, !UP3 ;  /* 0x0000000a040a7287 */ /* 0x000fe4000d800000 */
[----:B------:R-:W-:Y:S02]  /*2710*/  @!UP0 USHF.R.U32.HI UR8, URZ, UR9, UR8 ;  /* 0x00000009ff088299 */ /* 0x000fe40008011608 */
[----:B------:R-:W-:Y:S02]  /*2720*/  UIADD3 UR9, UPT, UPT, -UR10, URZ, URZ ;  /* 0x000000ff0a097290 */ /* 0x000fe4000fffe1ff */
[----:B------:R-:W-:Y:S02]  /*2730*/  @!UP0 USEL UR8, UR5, UR8, !UP3 ;  /* 0x0000000805088287 */ /* 0x000fe4000d800000 */
[----:B------:R-:W-:-:S02]  /*2740*/  UIMAD UR9, UR45, UR9, UR4 ;  /* 0x000000092d0972a4 */ /* 0x000fc4000f8e0204 */
[----:B------:R-:W-:Y:S02]  /*2750*/  @!UP0 UIADD3 UR10, UPT, UPT, UR10, -UR8, URZ ;  /* 0x800000080a0a8290 */ /* 0x000fe4000fffe0ff */
[----:B------:R-:W-:Y:S02]  /*2760*/  @!UP0 UIMAD UR8, UR9, UR7, UR8 ;  /* 0x00000007090882a4 */ /* 0x000fe4000f8e0208 */
[----:B------:R-:W-:Y:S02]  /*2770*/  @!UP0 UIMAD UR4, UR45, UR10, UR5 ;  /* 0x0000000a2d0482a4 */ /* 0x000fe4000f8e0205 */
[----:B------:R-:W-:Y:S02]  /*2780*/  UIMAD UR7, UR20, UR12, UR37 ;  /* 0x0000000c140772a4 */ /* 0x000fe4000f8e0225 */
[----:B------:R-:W-:Y:S01]  /*2790*/  UIMAD UR31, UR4, UR18, UR11 ;  /* 0x00000012041f72a4 */ /* 0x000fe2000f8e020b */
[----:B------:R-:W-:Y:S02]  /*27a0*/  @!UP0 UMOV UR5, UR8 ;  /* 0x0000000800058c82 */ /* 0x000fe40008000000 */
[----:B------:R-:W-:-:S12]  /*27b0*/  UIMAD UR37, UR5, UR20, UR7 ;  /* 0x00000014052572a4 */ /* 0x000fd8000f8e0207 */
.L_x_40:
[----:B------:R-:W2:Y:S02]  /*27c0*/  LDCU UR4, c[0x0][0xb30] ;  /* 0x00016600ff0477ac */ /* 0x000ea40008000800 */
[----:B--2---:R-:W-:-:S09]  /*27d0*/  UISETP.NE.AND UP0, UPT, UR4, 0x1, UPT ;  /* 0x000000010400788c */ /* 0x004fd2000bf05270 */
[----:B------:R-:W-:Y:S05]  /*27e0*/  BRA.U UP0, `(.L_x_41) ;  /* 0x0000000100447547 */ /* 0x000fea000b800000 */
[----:B------:R-:W2:Y:S01]  /*27f0*/  LDCU.128 UR16, c[0x0][0xb10] ;  /* 0x00016200ff1077ac */ /* 0x000ea20008000c00 */
[----:B------:R-:W3:Y:S01]  /*2800*/  LDCU UR10, c[0x0][0xb0c] ;  /* 0x00016180ff0a77ac */ /* 0x000ee20008000800 */
[----:B------:R-:W4:Y:S01]  /*2810*/  LDCU UR7, c[0x0][0xb20] ;  /* 0x00016400ff0777ac */ /* 0x000f220008000800 */
[----:B--2---:R-:W-:Y:S02]  /*2820*/  UIMAD.WIDE.U32 UR8, UR37, UR16, URZ ;  /* 0x00000010250872a5 */ /* 0x004fe4000f8e00ff */
[----:B------:R-:W-:Y:S02]  /*2830*/  UIMAD.WIDE.U32 UR4, UR31, UR19, URZ ;  /* 0x000000131f0472a5 */ /* 0x000fe4000f8e00ff */
[----:B---3--:R-:W-:Y:S02]  /*2840*/  UISETP.NE.AND UP2, UPT, UR10, 0x1, UPT ;  /* 0x000000010a00788c */ /* 0x008fe4000bf45270 */
[----:B------:R-:W-:Y:S01]  /*2850*/  UISETP.NE.AND UP0, UPT, UR18, 0x1, UPT ;  /* 0x000000011200788c */ /* 0x000fe2000bf05270 */
[----:B------:R-:W-:-:S02]  /*2860*/  UMOV UR8, UR9 ;  /* 0x0000000900087c82 */ /* 0x000fc40008000000 */
[----:B------:R-:W-:Y:S01]  /*2870*/  UMOV UR4, UR5 ;  /* 0x0000000500047c82 */ /* 0x000fe20008000000 */
[----:B------:R-:W-:Y:S02]  /*2880*/  USHF.R.U32.HI UR17, URZ, UR17, UR8 ;  /* 0x00000011ff117299 */ /* 0x000fe40008011608 */
[----:B----4-:R-:W-:Y:S02]  /*2890*/  USHF.R.U32.HI UR4, URZ, UR7, UR4 ;  /* 0x00000007ff047299 */ /* 0x010fe40008011604 */
[----:B------:R-:W-:Y:S02]  /*28a0*/  USEL UR5, UR37, UR17, !UP2 ;  /* 0x0000001125057287 */ /* 0x000fe4000d000000 */
[----:B------:R-:W-:-:S04]  /*28b0*/  USEL UR4, UR31, UR4, !UP0 ;  /* 0x000000041f047287 */ /* 0x000fc8000c000000 */
[----:B------:R-:W-:Y:S02]  /*28c0*/  UIADD3 UR7, UPT, UPT, UR5, -UR4, URZ ;  /* 0x8000000405077290 */ /* 0x000fe4000fffe0ff */
[----:B------:R-:W-:Y:S02]  /*28d0*/  UIADD3 UR4, UPT, UPT, -UR5, UR4, URZ ;  /* 0x0000000405047290 */ /* 0x000fe4000fffe1ff */
[----:B------:R-:W-:Y:S02]  /*28e0*/  UIMAD UR31, UR7, UR18, UR31 ;  /* 0x00000012071f72a4 */ /* 0x000fe4000f8e021f */
[----:B------:R-:W-:-:S12]  /*28f0*/  UIMAD UR37, UR4, UR10, UR37 ;  /* 0x0000000a042572a4 */ /* 0x000fd8000f8e0225 */
.L_x_41:
[----:B------:R-:W-:Y:S01]  /*2900*/  VIADD R11, R11, 0x1 ;  /* 0x000000010b0b7836 */ /* 0x000fe20000000000 */
[----:B------:R-:W-:Y:S02]  /*2910*/  R2UR UR5, R83 ;  /* 0x00000000530572ca */ /* 0x000fe400000e0000 */
[----:B------:R-:W-:Y:S02]  /*2920*/  R2UR UR4, R82 ;  /* 0x00000000520472ca */ /* 0x000fe400000e0000 */
[C---:B------:R-:W-:Y:S02]  /*2930*/  ISETP.NE.AND P0, PT, R11.reuse, 0x2, PT ;  /* 0x000000020b00780c */ /* 0x040fe40003f05270 */
[----:B------:R-:W-:Y:S02]  /*2940*/  PLOP3.LUT P1, PT, PT, PT, PT, 0x80, 0x8 ;  /* 0x000000000008781c */ /* 0x000fe40003f2f070 */
[----:B------:R-:W-:Y:S02]  /*2950*/  SEL R3, RZ, 0x1, P0 ;  /* 0x00000001ff037807 */ /* 0x000fe40000000000 */
[----:B------:R-:W-:-:S02]  /*2960*/  SEL R11, R11, RZ, P0 ;  /* 0x000000ff0b0b7207 */ /* 0x000fc40000000000 */
[----:B------:R-:W-:Y:S01]  /*2970*/  LOP3.LUT R10, R10, R3, RZ, 0x3c, !PT ;  /* 0x000000030a0a7212 */ /* 0x000fe200078e3cff */
[----:B------:R-:W-:Y:S02]  /*2980*/  UIADD3 UR20, UPT, UPT, UR37, UR5, URZ ;  /* 0x0000000525147290 */ /* 0x000fe4000fffe0ff */
[----:B------:R-:W-:Y:S01]  /*2990*/  UIADD3 UR32, UPT, UPT, UR31, UR4, URZ ;  /* 0x000000041f207290 */ /* 0x000fe2000fffe0ff */
[----:B------:R-:W-:Y:S11]  /*29a0*/  BRA.U UP1, `(.L_x_42) ;  /* 0xfffffff101387547 */ /* 0x000ff6000b83ffff */
[----:B------:R-:W-:Y:S01]  /*29b0*/  UIADD3 UR13, UPT, UPT, UR13, 0x20, URZ ;  /* 0x000000200d0d7890 */ /* 0x000fe2000fffe0ff */
[----:B------:R-:W-:-:S03]  /*29c0*/  SHF.L.U32 R3, R12, 0x1f, RZ ;  /* 0x0000001f0c037819 */ /* 0x000fc600000006ff */
[----:B------:R-:W-:-:S09]  /*29d0*/  ULEA UR4, UR6, UR13, 0x3 ;  /* 0x0000000d06047291 */ /* 0x000fd2000f8e18ff */
[----:B------:R-:W2:Y:S02]  /*29e0*/  SYNCS.PHASECHK.TRANS64.TRYWAIT P0, [UR4], R3 ;  /* 0x00000003ff0075a7 */ /* 0x000ea40008001104 */
[----:B--2---:R-:W-:Y:S05]  /*29f0*/  @!P0 BRA `(.L_x_43) ;  /* 0x0000007400688947 */ /* 0x004fea0003800000 */
.L_x_154:
[----:B------:R-:W-:-:S04]  /*2a00*/  UIADD3 UR4, UPT, UPT, UR6, 0x1, URZ ;  /* 0x0000000106047890 */ /* 0x000fc8000fffe0ff */
[----:B------:R-:W-:-:S04]  /*2a10*/  UISETP.NE.AND UP0, UPT, UR4, 0x4, UPT ;  /* 0x000000040400788c */ /* 0x000fc8000bf05270 */
[----:B------:R-:W-:Y:S02]  /*2a20*/  USEL UR6, URZ, 0x1, UP0 ;  /* 0x00000001ff067887 */ /* 0x000fe40008000000 */
[----:B------:R-:W-:-:S04]  /*2a30*/  USEL UR4, UR4, URZ, UP0 ;  /* 0x000000ff04047287 */ /* 0x000fc80008000000 */
[----:B------:R-:W-:Y:S01]  /*2a40*/  ULEA UR5, UR4, UR13, 0x3 ;  /* 0x0000000d04057291 */ /* 0x000fe2000f8e18ff */
[----:B------:R-:W-:-:S04]  /*2a50*/  LOP3.LUT R2, R12, UR6, RZ, 0x3c, !PT ;  /* 0x000000060c027c12 */ /* 0x000fc8000f8e3cff */
[----:B-1----:R-:W-:-:S04]  /*2a60*/  SHF.L.U32 R3, R2, 0x1f, RZ ;  /* 0x0000001f02037819 */ /* 0x002fc800000006ff */
[----:B------:R-:W1:Y:S02]  /*2a70*/  SYNCS.PHASECHK.TRANS64.TRYWAIT P0, [UR5], R3 ;  /* 0x00000003ff0075a7 */ /* 0x000e640008001105 */
[----:B-1----:R-:W-:Y:S05]  /*2a80*/  @!P0 BRA `(.L_x_44) ;  /* 0x00000074005c8947 */ /* 0x002fea0003800000 */
.L_x_156:
        /* <DEDUP_REMOVED lines=9> */
.L_x_158:
[----:B------:R-:W-:-:S04]  /*2b20*/  UIADD3 UR4, UPT, UPT, UR4, 0x1, URZ ;  /* 0x0000000104047890 */ /* 0x000fc8000fffe0ff */
[----:B------:R-:W-:-:S04]  /*2b30*/  UISETP.NE.AND UP0, UPT, UR4, 0x4, UPT ;  /* 0x000000040400788c */ /* 0x000fc8000bf05270 */
[----:B------:R-:W-:Y:S02]  /*2b40*/  USEL UR5, URZ, 0x1, UP0 ;  /* 0x00000001ff057887 */ /* 0x000fe40008000000 */
[----:B------:R-:W-:-:S04]  /*2b50*/  USEL UR4, UR4, URZ, UP0 ;  /* 0x000000ff04047287 */ /* 0x000fc80008000000 */
[----:B------:R-:W-:Y:S01]  /*2b60*/  ULEA UR4, UR4, UR13, 0x3 ;  /* 0x0000000d04047291 */ /* 0x000fe2000f8e18ff */
[----:B-1----:R-:W-:-:S04]  /*2b70*/  LOP3.LUT R3, R2, UR5, RZ, 0x3c, !PT ;  /* 0x0000000502037c12 */ /* 0x002fc8000f8e3cff */
[----:B------:R-:W-:Y:S01]  /*2b80*/  SHF.L.U32 R3, R3, 0x1f, RZ ;  /* 0x0000001f03037819 */ /* 0x000fe200000006ff */
[----:B------:R-:W-:-:S07]  /*2b90*/  IMAD.U32 R0, RZ, RZ, UR4 ;  /* 0x00000004ff007e24 */ /* 0x000fce000f8e00ff */
.L_x_46:
[----:B-1----:R1:W2:Y:S02]  /*2ba0*/  SYNCS.PHASECHK.TRANS64.TRYWAIT P0, [R0+URZ], R3 ;  /* 0x00000003000075a7 */ /* 0x0022a400080011ff */
[----:B--2---:R-:W-:Y:S05]  /*2bb0*/  @!P0 NANOSLEEP.SYNCS 0x989680 ;  /* 0x009896800000895d */ /* 0x004fea0003900000 */
[----:B------:R-:W2:Y:S02]  /*2bc0*/  @!P0 SYNCS.PHASECHK.TRANS64 P0, [R0+URZ], R3 ;  /* 0x00000003000085a7 */ /* 0x000ea400080010ff */
[----:B--2---:R-:W-:Y:S05]  /*2bd0*/  @P0 EXIT ;  /* 0x000000000000094d */ /* 0x004fea0003800000 */
[----:B------:R-:W-:Y:S05]  /*2be0*/  BRA `(.L_x_46) ;  /* 0xfffffffc00ec7947 */ /* 0x000fea000383ffff */
.L_x_22:
[----:B------:R-:W1:Y:S02]  /*2bf0*/  S2UR UR4, SR_CgaCtaId ;  /* 0x00000000000479c3 */ /* 0x000e640000008800 */
[----:B-1----:R-:W-:-:S04]  /*2c00*/  UISETP.NE.AND UP0, UPT, UR4, URZ, UPT ;  /* 0x000000ff0400728c */ /* 0x002fc8000bf05270 */
[----:B------:R-:W-:-:S09]  /*2c10*/  UISETP.NE.OR UP0, UPT, UR13, 0x1, UP0 ;  /* 0x000000010d00788c */ /* 0x000fd20008705670 */
[----:B------:R-:W-:Y:S05]  /*2c20*/  BRA.U UP0, `(.L_x_47) ;  /* 0x00000005004c7547 */ /* 0x000fea000b800000 */
[----:B------:R-:W1:Y:S01]  /*2c30*/  S2UR UR5, SR_CgaCtaId ;  /* 0x00000000000579c3 */ /* 0x000e620000008800 */
[----:B------:R-:W-:Y:S01]  /*2c40*/  UMOV UR4, 0x400 ;  /* 0x0000040000047882 */ /* 0x000fe20000000000 */
[----:B------:R-:W-:Y:S01]  /*2c50*/  ISETP.GE.U32.AND P2, PT, R3, 0x4, PT ;  /* 0x000000040300780c */ /* 0x000fe20003f46070 */
[----:B------:R-:W-:Y:S01]  /*2c60*/  IMAD.MOV.U32 R12, RZ, RZ, 0x1 ;  /* 0x00000001ff0c7424 */ /* 0x000fe200078e00ff */
[----:B------:R-:W-:Y:S02]  /*2c70*/  CS2R R10, SRZ ;  /* 0x00000000000a7805 */ /* 0x000fe4000001ff00 */
[----:B------:R-:W-:Y:S01]  /*2c80*/  CS2R R8, SRZ ;  /* 0x0000000000087805 */ /* 0x000fe2000001ff00 */
[----:B-1----:R-:W-:-:S03]  /*2c90*/  ULEA UR6, UR5, UR4, 0x18 ;  /* 0x0000000405067291 */ /* 0x002fc6000f8ec0ff */
[----:B------:R-:W-:-:S09]  /*2ca0*/  UMOV UR5, URZ ;  /* 0x000000ff00057c82 */ /* 0x000fd20008000000 */
.L_x_51:
[----:B------:R-:W-:Y:S02]  /*2cb0*/  LEA R0, R8, UR6, 0x3 ;  /* 0x0000000608007c11 */ /* 0x000fe4000f8e18ff */
[----:B------:R-:W-:-:S03]  /*2cc0*/  SHF.L.U32 R5, R9, 0x1f, RZ ;  /* 0x0000001f09057819 */ /* 0x000fc600000006ff */
[----:B------:R-:W-:Y:S01]  /*2cd0*/  VIADD R4, R0, 0x100 ;  /* 0x0000010000047836 */ /* 0x000fe20000000000 */
[----:B------:R-:W1:Y:S02]  /*2ce0*/  SYNCS.PHASECHK.TRANS64.TRYWAIT P0, [R0+URZ+0xf0], R5 ;  /* 0x0000f005000075a7 */ /* 0x000e6400080011ff */
[----:B-1----:R-:W-:Y:S05]  /*2cf0*/  @!P0 BRA `(.L_x_48) ;  /* 0x0000007000f08947 */ /* 0x002fea0003800000 */
.L_x_159:
[----:B------:R-:W-:Y:S01]  /*2d00*/  ULEA UR4, UR5, UR6, 0x3 ;  /* 0x0000000605047291 */ /* 0x000fe2000f8e18ff */
[----:B------:R-:W-:Y:S01]  /*2d10*/  PRMT R4, RZ, 0x654, R4 ;  /* 0x00000654ff047816 */ /* 0x000fe20000000004 */
[----:B-1----:R-:W-:Y:S01]  /*2d20*/  @!P2 IMAD.MOV.U32 R5, RZ, RZ, 0x10 ;  /* 0x00000010ff05a424 */ /* 0x002fe200078e00ff */
[----:B------:R-:W-:Y:S01]  /*2d30*/  SHF.L.U32 R7, R12, 0x1f, RZ ;  /* 0x0000001f0c077819 */ /* 0x000fe200000006ff */
[----:B------:R-:W-:Y:S01]  /*2d40*/  UIADD3 UR7, UPT, UPT, UR4, 0x90, URZ ;  /* 0x0000009004077890 */ /* 0x000fe2000fffe0ff */
[----:B------:R1:W-:Y:S05]  /*2d50*/  SYNCS.ARRIVE.TRANS64.RED.A1T0 RZ, [R4+URZ], RZ ;  /* 0x000000ff04ff79a7 */ /* 0x0003ea00081004ff */
[----:B------:R-:W-:Y:S01]  /*2d60*/  IMAD.U32 R0, RZ, RZ, UR7 ;  /* 0x00000007ff007e24 */ /* 0x000fe2000f8e00ff */
[----:B------:R-:W2:Y:S04]  /*2d70*/  SYNCS.PHASECHK.TRANS64.TRYWAIT P0, [UR4+0xa0], R7 ;  /* 0x0000a007ff0075a7 */ /* 0x000ea80008001104 */
[----:B------:R-:W-:Y:S01]  /*2d80*/  PRMT R13, R3, 0x654, R0 ;  /* 0x00000654030d7816 */ /* 0x000fe20000000000 */
[----:B-12---:R-:W-:Y:S06]  /*2d90*/  @!P0 BRA `(.L_x_49) ;  /* 0x0000007000dc8947 */ /* 0x006fec0003800000 */
.L_x_161:
[----:B------:R-:W-:Y:S01]  /*2da0*/  ULEA UR8, UR5, UR6, 0x4 ;  /* 0x0000000605087291 */ /* 0x000fe2000f8e20ff */
[----:B------:R-:W-:Y:S01]  /*2db0*/  SEL R2, R13, R2, !P2 ;  /* 0x000000020d027207 */ /* 0x000fe20005000000 */
[----:B------:R-:W-:Y:S01]  /*2dc0*/  UIADD3 UR9, UPT, UPT, UR4, 0x90, URZ ;  /* 0x0000009004097890 */ /* 0x000fe2000fffe0ff */
[----:B-1----:R-:W-:Y:S01]  /*2dd0*/  LEA R0, R11, UR6, 0x3 ;  /* 0x000000060b007c11 */ /* 0x002fe2000f8e18ff */
[----:B------:R-:W-:Y:S01]  /*2de0*/  UIADD3 UR8, UPT, UPT, UR8, 0x120, URZ ;  /* 0x0000012008087890 */ /* 0x000fe2000fffe0ff */
[----:B------:R1:W-:Y:S01]  /*2df0*/  @!P2 SYNCS.ARRIVE.TRANS64.RED RZ, [R2+URZ], R5 ;  /* 0x0000000502ffa9a7 */ /* 0x0003e200080004ff */
[----:B------:R-:W-:Y:S01]  /*2e00*/  UIADD3 UR4, UPT, UPT, UR5, 0x1, URZ ;  /* 0x0000000105047890 */ /* 0x000fe2000fffe0ff */
[----:B------:R-:W-:-:S03]  /*2e10*/  VIADD R8, R8, 0x1 ;  /* 0x0000000108087836 */ /* 0x000fc60000000000 */
[----:B------:R-:W-:Y:S02]  /*2e20*/  UISETP.NE.AND UP0, UPT, UR4, 0x2, UPT ;  /* 0x000000020400788c */ /* 0x000fe4000bf05270 */
[----:B------:R-:W-:Y:S01]  /*2e30*/  ISETP.NE.AND P0, PT, R8, 0x2, PT ;  /* 0x000000020800780c */ /* 0x000fe20003f05270 */
[----:B------:R-:W-:Y:S06]  /*2e40*/  UGETNEXTWORKID.BROADCAST [UR8], [UR9] ;  /* 0x00000000080073ca */ /* 0x000fec0008000100 */
[----:B------:R-:W-:Y:S02]  /*2e50*/  USEL UR7, URZ, 0x1, UP0 ;  /* 0x00000001ff077887 */ /* 0x000fe40008000000 */
[----:B------:R-:W-:-:S04]  /*2e60*/  USEL UR5, UR4, URZ, UP0 ;  /* 0x000000ff04057287 */ /* 0x000fc80008000000 */
[----:B------:R-:W-:Y:S02]  /*2e70*/  LOP3.LUT R12, R12, UR7, RZ, 0x3c, !PT ;  /* 0x000000070c0c7c12 */ /* 0x000fe4000f8e3cff */
[----:B-1----:R-:W-:-:S04]  /*2e80*/  SHF.L.U32 R5, R10, 0x1f, RZ ;  /* 0x0000001f0a057819 */ /* 0x002fc800000006ff */
[----:B------:R-:W1:Y:S02]  /*2e90*/  SYNCS.PHASECHK.TRANS64.TRYWAIT P1, [R0+URZ+0x90], R5 ;  /* 0x00009005000075a7 */ /* 0x000e6400080211ff */
[----:B-1----:R-:W-:Y:S05]  /*2ea0*/  @!P1 BRA `(.L_x_50) ;  /* 0x0000007000b09947 */ /* 0x002fea0003800000 */
.L_x_162:
[C---:B------:R-:W-:Y:S01]  /*2eb0*/  LEA R4, R11.reuse, UR6, 0x4 ;  /* 0x000000060b047c11 */ /* 0x040fe2000f8e20ff */
[----:B-1----:R-:W-:Y:S01]  /*2ec0*/  VIADD R0, R0, 0xa0 ;  /* 0x000000a000007836 */ /* 0x002fe20000000000 */
[----:B------:R-:W-:Y:S01]  /*2ed0*/  SEL R8, R8, RZ, P0 ;  /* 0x000000ff08087207 */ /* 0x000fe20000000000 */
[----:B------:R-:W-:-:S03]  /*2ee0*/  VIADD R11, R11, 0x1 ;  /* 0x000000010b0b7836 */ /* 0x000fc60000000000 */
[----:B------:R-:W1:Y:S01]  /*2ef0*/  LDS.128 R4, [R4+0x120] ;  /* 0x0001200004047984 */ /* 0x000e620000000c00 */
[----:B------:R-:W-:Y:S02]  /*2f00*/  PRMT R0, RZ, 0x654, R0 ;  /* 0x00000654ff007816 */ /* 0x000fe40000000000 */
[C---:B------:R-:W-:Y:S01]  /*2f10*/  ISETP.NE.AND P1, PT, R11.reuse, 0x2, PT ;  /* 0x000000020b00780c */ /* 0x040fe20003f25270 */
[----:B------:R-:W-:Y:S01]  /*2f20*/  @!PT LDS RZ, [RZ] ;  /* 0x00000000fffff984 */ /* 0x000fe20000000800 */
[----:B------:R-:W-:Y:S01]  /*2f30*/  @!PT LDS RZ, [RZ] ;  /* 0x00000000fffff984 */ /* 0x000fe20000000800 */
[----:B------:R-:W-:Y:S01]  /*2f40*/  @!PT LDS RZ, [RZ] ;  /* 0x00000000fffff984 */ /* 0x000fe20000000800 */
[----:B------:R-:W-:Y:S01]  /*2f50*/  @!PT LDS RZ, [RZ] ;  /* 0x00000000fffff984 */ /* 0x000fe20000000800 */
[----:B------:R2:W-:Y:S06]  /*2f60*/  MEMBAR.ALL.CTA ;  /* 0x0000000000007992 */ /* 0x0005ec0000008000 */
[----:B--2---:R-:W2:Y:S01]  /*2f70*/  FENCE.VIEW.ASYNC.S ;  /* 0x00000000000073c6 */ /* 0x004ea20000000000 */
[----:B------:R-:W-:Y:S01]  /*2f80*/  SEL R11, R11, RZ, P1 ;  /* 0x000000ff0b0b7207 */ /* 0x000fe20000800000 */
[----:B--2---:R2:W-:Y:S01]  /*2f90*/  SYNCS.ARRIVE.TRANS64.RED.A1T0 RZ, [R0+URZ], RZ ;  /* 0x000000ff00ff79a7 */ /* 0x0045e200081004ff */
[----:B-1----:R-:W-:-:S02]  /*2fa0*/  LOP3.LUT P3, RZ, R6, 0x1, RZ, 0xc0, !PT ;  /* 0x0000000106ff7812 */ /* 0x002fc4000786c0ff */
[----:B------:R-:W-:-:S04]  /*2fb0*/  SEL R5, RZ, 0x1, P1 ;  /* 0x00000001ff057807 */ /* 0x000fc80000800000 */
[----:B------:R-:W-:Y:S02]  /*2fc0*/  LOP3.LUT R10, R10, R5, RZ, 0x3c, !PT ;  /* 0x000000050a0a7212 */ /* 0x000fe400078e3cff */
[----:B--2---:R-:W-:-:S04]  /*2fd0*/  SEL R0, RZ, 0x1, P0 ;  /* 0x00000001ff007807 */ /* 0x004fc80000000000 */
[----:B------:R-:W-:Y:S01]  /*2fe0*/  LOP3.LUT R9, R9, R0, RZ, 0x3c, !PT ;  /* 0x0000000009097212 */ /* 0x000fe200078e3cff */
[----:B------:R-:W-:Y:S06]  /*2ff0*/  @P3 BRA `(.L_x_51) ;  /* 0xfffffffc002c3947 */ /* 0x000fec000383ffff */
[----:B------:R-:W-:Y:S01]  /*3000*/  ULEA UR4, UR5, UR6, 0x3 ;  /* 0x0000000605047291 */ /* 0x000fe2000f8e18ff */
[----:B------:R-:W-:-:S08]  /*3010*/  SHF.L.U32 R3, R12, 0x1f, RZ ;  /* 0x0000001f0c037819 */ /* 0x000fd000000006ff */
[----:B------:R-:W1:Y:S02]  /*3020*/  SYNCS.PHASECHK.TRANS64 P0, [UR4+0xa0], R3 ;  /* 0x0000a003ff0075a7 */ /* 0x000e640008001004 */
[----:B-1----:R-:W-:Y:S05]  /*3030*/  @P0 BRA `(.L_x_52) ;  /* 0x0000000000080947 */ /* 0x002fea0003800000 */
[----:B------:R-:W1:Y:S02]  /*3040*/  SYNCS.PHASECHK.TRANS64.TRYWAIT P0, [UR4+0xa0], R3 ;  /* 0x0000a003ff0075a7 */ /* 0x000e640008001104 */
[----:B-1----:R-:W-:Y:S05]  /*3050*/  @!P0 BRA `(.L_x_53) ;  /* 0x0000007000588947 */ /* 0x002fea0003800000 */
.L_x_52:
[----:B------:R-:W-:-:S04]  /*3060*/  UIADD3 UR7, UPT, UPT, UR5, 0x1, URZ ;  /* 0x0000000105077890 */ /* 0x000fc8000fffe0ff */
[----:B------:R-:W-:-:S04]  /*3070*/  UISETP.NE.AND UP0, UPT, UR7, 0x2, UPT ;  /* 0x000000020700788c */ /* 0x000fc8000bf05270 */
[----:B------:R-:W-:Y:S02]  /*3080*/  USEL UR8, URZ, 0x1, UP0 ;  /* 0x00000001ff087887 */ /* 0x000fe40008000000 */
[----:B------:R-:W-:-:S04]  /*3090*/  USEL UR7, UR7, URZ, UP0 ;  /* 0x000000ff07077287 */ /* 0x000fc80008000000 */
[----:B------:R-:W-:Y:S01]  /*30a0*/  ULEA UR7, UR7, UR6, 0x3 ;  /* 0x0000000607077291 */ /* 0x000fe2000f8e18ff */
[----:B-1----:R-:W-:-:S04]  /*30b0*/  LOP3.LUT R3, R12, UR8, RZ, 0x3c, !PT ;  /* 0x000000080c037c12 */ /* 0x002fc8000f8e3cff */
[----:B------:R-:W-:-:S04]  /*30c0*/  SHF.L.U32 R0, R3, 0x1f, RZ ;  /* 0x0000001f03007819 */ /* 0x000fc800000006ff */
[----:B------:R-:W1:Y:S02]  /*30d0*/  SYNCS.PHASECHK.TRANS64 P0, [UR7+0xa0], R0 ;  /* 0x0000a000ff0075a7 */ /* 0x000e640008001007 */
[----:B-1----:R-:W-:Y:S05]  /*30e0*/  @P0 EXIT ;  /* 0x000000000000094d */ /* 0x002fea0003800000 */
[----:B------:R-:W-:Y:S02]  /*30f0*/  SHF.L.U32 R3, R3, 0x1f, RZ ;  /* 0x0000001f03037819 */ /* 0x000fe400000006ff */
[----:B------:R-:W-:-:S07]  /*3100*/  MOV R0, UR7 ;  /* 0x0000000700007c02 */ /* 0x000fce0008000f00 */
.L_x_54:
[----:B-1----:R1:W2:Y:S02]  /*3110*/  SYNCS.PHASECHK.TRANS64.TRYWAIT P0, [R0+URZ+0xa0], R3 ;  /* 0x0000a003000075a7 */ /* 0x0022a400080011ff */
[----:B--2---:R-:W-:Y:S05]  /*3120*/  @!P0 NANOSLEEP.SYNCS 0x989680 ;  /* 0x009896800000895d */ /* 0x004fea0003900000 */
[----:B------:R-:W2:Y:S02]  /*3130*/  @!P0 SYNCS.PHASECHK.TRANS64 P0, [R0+URZ+0xa0], R3 ;  /* 0x0000a003000085a7 */ /* 0x000ea400080010ff */
[----:B--2---:R-:W-:Y:S05]  /*3140*/  @P0 EXIT ;  /* 0x000000000000094d */ /* 0x004fea0003800000 */
[----:B------:R-:W-:Y:S05]  /*3150*/  BRA `(.L_x_54) ;  /* 0xfffffffc00ec7947 */ /* 0x000fea000383ffff */
.L_x_47:
[----:B------:R-:W-:Y:S05]  /*3160*/  BRA.U UP4, `(.L_x_55) ;  /* 0x0000001104dc7547 */ /* 0x000fea000b800000 */
[----:B------:R-:W1:Y:S01]  /*3170*/  S2UR UR7, SR_CgaCtaId ;  /* 0x00000000000779c3 */ /* 0x000e620000008800 */
[----:B------:R-:W-:Y:S01]  /*3180*/  UMOV UR4, 0x40 ;  /* 0x0000004000047882 */ /* 0x000fe20000000000 */
[----:B------:R-:W-:Y:S01]  /*3190*/  NOP ;  /* 0x0000000000007918 */ /* 0x000fe20000000000 */
[----:B------:R-:W-:Y:S01]  /*31a0*/  UMOV UR6, 0x400 ;  /* 0x0000040000067882 */ /* 0x000fe20000000000 */
[----:B-1----:R-:W-:Y:S02]  /*31b0*/  ULEA UR5, UR7, UR4, 0x18 ;  /* 0x0000000407057291 */ /* 0x002fe4000f8ec0ff */
[----:B------:R-:W-:-:S07]  /*31c0*/  ULEA UR6, UR7, UR6, 0x18 ;  /* 0x0000000607067291 */ /* 0x000fce000f8ec0ff */
[----:B------:R-:W1:Y:S02]  /*31d0*/  LDS.U8 R3, [UR5+0x1c] ;  /* 0x00001c05ff037984 */ /* 0x000e640008000000 */
[----:B-1----:R-:W-:-:S13]  /*31e0*/  ISETP.NE.AND P0, PT, R3, RZ, PT ;  /* 0x000000ff0300720c */ /* 0x002fda0003f05270 */
[----:B------:R-:W-:Y:S05]  /*31f0*/  @P0 BRA `(.L_x_56) ;  /* 0x0000000400080947 */ /* 0x000fea0003800000 */
[----:B------:R-:W-:Y:S02]  /*3200*/  UISETP.NE.U32.AND UP1, UPT, UR47, 0x1, UPT ;  /* 0x000000012f00788c */ /* 0x000fe4000bf25070 */
[----:B------:R-:W-:-:S07]  /*3210*/  UIADD3 UR7, UPT, UPT, UR5, 0x8, URZ ;  /* 0x0000000805077890 */ /* 0x000fce000fffe0ff */
[----:B------:R-:W-:Y:S05]  /*3220*/  BRA.U !UP1, `(.L_x_57) ;  /* 0x00000001099c7547 */ /* 0x000fea000b800000 */
[----:B------:R-:W-:Y:S01]  /*3230*/  ELECT P0, URZ, PT ;  /* 0x0000000000ff782f */ /* 0x000fe20003800000 */
[----:B------:R-:W-:-:S12]  /*3240*/  BSSY B0, `(.L_x_57) ;  /* 0x0000025000007945 */ /* 0x000fd80003800000 */
[----:B------:R-:W-:Y:S05]  /*3250*/  @!P0 BRA `(.L_x_58) ;  /* 0x00000000008c8947 */ /* 0x000fea0003800000 */
[----:B------:R-:W-:-:S05]  /*3260*/  UMOV UR4, 0x10 ;  /* 0x0000001000047882 */ /* 0x000fca0000000000 */
[----:B------:R-:W-:Y:S04]  /*3270*/  DEPBAR.LE SB1, 0x36 ;  /* 0x00009d800000791a */ /* 0x000fe80000000000 */
[----:B------:R-:W1:Y:S02]  /*3280*/  UTCATOMSWS.2CTA.FIND_AND_SET.ALIGN UP0, UR4, UR4 ;  /* 0x00000004000475e3 */ /* 0x000e640008200800 */
[----:B-1----:R-:W-:Y:S01]  /*3290*/  MOV R10, UR4 ;  /* 0x00000004000a7c02 */ /* 0x002fe20008000f00 */
[----:B------:R-:W-:Y:S06]  /*32a0*/  BRA.U UP0, `(.L_x_59) ;  /* 0x0000000100187547 */ /* 0x000fec000b800000 */
.L_x_60:
[----:B------:R-:W-:Y:S05]  /*32b0*/  NANOSLEEP 0x64 ;  /* 0x000000640000795d */ /* 0x000fea0003800000 */
[----:B------:R-:W-:-:S05]  /*32c0*/  UMOV UR4, 0x10 ;  /* 0x0000001000047882 */ /* 0x000fca0000000000 */
[----:B------:R-:W-:Y:S04]  /*32d0*/  DEPBAR.LE SB1, 0x36 ;  /* 0x00009d800000791a */ /* 0x000fe80000000000 */
[----:B------:R-:W1:Y:S02]  /*32e0*/  UTCATOMSWS.2CTA.FIND_AND_SET.ALIGN UP0, UR4, UR4 ;  /* 0x00000004000475e3 */ /* 0x000e640008200800 */
[----:B-1----:R-:W-:Y:S01]  /*32f0*/  MOV R10, UR4 ;  /* 0x00000004000a7c02 */ /* 0x002fe20008000f00 */
[----:B------:R-:W-:Y:S05]  /*3300*/  BRA.U !UP0, `(.L_x_60) ;  /* 0xfffffffd08e87547 */ /* 0x000fea000b83ffff */
.L_x_59:
[----:B------:R-:W1:Y:S01]  /*3310*/  LDS R6, [UR5+0x10] ;  /* 0x00001005ff067984 */ /* 0x000e620008000800 */
[----:B------:R-:W-:Y:S01]  /*3320*/  IMAD.U32 R3, RZ, RZ, UR6 ;  /* 0x00000006ff037e24 */ /* 0x000fe2000f8e00ff */
[----:B------:R-:W-:-:S03]  /*3330*/  MOV R4, UR46 ;  /* 0x0000002e00047c02 */ /* 0x000fc60008000f00 */
[----:B------:R-:W-:Y:S01]  /*3340*/  VIADD R3, R3, 0x140 ;  /* 0x0000014003037836 */ /* 0x000fe20000000000 */
[----:B-1----:R-:W-:-:S04]  /*3350*/  SHF.L.U32 R6, R6, 0x1f, RZ ;  /* 0x0000001f06067819 */ /* 0x002fc800000006ff */
[----:B------:R-:W1:Y:S02]  /*3360*/  SYNCS.PHASECHK.TRANS64.TRYWAIT P0, [UR5+0x8], R6 ;  /* 0x00000806ff0075a7 */ /* 0x000e640008001105 */
[----:B-1----:R-:W-:Y:S05]  /*3370*/  @P0 BRA `(.L_x_61) ;  /* 0x0000000000080947 */ /* 0x002fea0003800000 */
[----:B------:R-:W1:Y:S02]  /*3380*/  SYNCS.PHASECHK.TRANS64.TRYWAIT P0, [UR5+0x8], R6 ;  /* 0x00000806ff0075a7 */ /* 0x000e640008001105 */
[----:B-1----:R-:W-:Y:S05]  /*3390*/  @!P0 BRA `(.L_x_62) ;  /* 0x0000006c00a08947 */ /* 0x002fea0003800000 */
.L_x_61:
[----:B------:R-:W-:Y:S01]  /*33a0*/  PRMT R4, R4, 0x654, R3 ;  /* 0x0000065404047816 */ /* 0x000fe20000000003 */
[----:B------:R-:W-:Y:S01]  /*33b0*/  HFMA2 R3, -RZ, RZ, 0, 5.9604644775390625e-08 ;  /* 0x00000001ff037431 */ /* 0x000fe200000001ff */
[----:B------:R-:W-:Y:S01]  /*33c0*/  UPRMT UR4, UR46, 0x654, UR7 ;  /* 0x000006542e047896 */ /* 0x000fe20008000007 */
[----:B------:R-:W-:Y:S02]  /*33d0*/  IMAD.MOV.U32 R7, RZ, RZ, 0xffff ;  /* 0x0000ffffff077424 */ /* 0x000fe400078e00ff */
[----:B-1----:R-:W-:Y:S02]  /*33e0*/  IMAD.MOV.U32 R6, RZ, RZ, 0x4 ;  /* 0x00000004ff067424 */ /* 0x002fe400078e00ff */
[----:B------:R-:W-:Y:S01]  /*33f0*/  IMAD.SHL.U32 R9, R10, 0x20, RZ ;  /* 0x000000200a097824 */ /* 0x000fe200078e00ff */
[----:B------:R-:W-:Y:S02]  /*3400*/  MOV R5, UR4 ;  /* 0x0000000400057c02 */ /* 0x000fe40008000f00 */
[-C--:B------:R-:W-:Y:S01]  /*3410*/  SHF.L.U32 R8, R7, R10.reuse, RZ ;  /* 0x0000000a07087219 */ /* 0x080fe200000006ff */
[----:B------:R1:W-:Y:S01]  /*3420*/  SYNCS.ARRIVE.TRANS64.RED RZ, [UR4], R6 ;  /* 0x00000006ffff79a7 */ /* 0x0003e20008000404 */
[----:B------:R-:W-:Y:S01]  /*3430*/  SHF.L.U32 R7, R3, R10, RZ ;  /* 0x0000000a03077219 */ /* 0x000fe200000006ff */
[----:B------:R1:W-:Y:S04]  /*3440*/  STS [UR6+0x140], R9 ;  /* 0x00014009ff007988 */ /* 0x0003e80008000806 */
[----:B------:R1:W-:Y:S04]  /*3450*/  STAS [R4.64], R10 ;  /* 0x0000000a04007dbd */ /* 0x0003e8000c0008ff */
[----:B------:R1:W-:Y:S04]  /*3460*/  ATOMS.OR RZ, [UR5+0x14], R8 ;  /* 0x00001408ffff798c */ /* 0x0003e8000b000005 */
[----:B------:R1:W-:Y:S04]  /*3470*/  ATOMS.OR RZ, [UR5+0x18], R7 ;  /* 0x00001807ffff798c */ /* 0x0003e8000b000005 */
[----:B------:R1:W-:Y:S02]  /*3480*/  ATOMS.XOR RZ, [UR5+0x10], R3 ;  /* 0x00001003ffff798c */ /* 0x0003e4000b800005 */
.L_x_58:
[----:B------:R-:W-:Y:S05]  /*3490*/  BSYNC B0 ;  /* 0x0000000000007941 */ /* 0x000fea0003800000 */
.L_x_57:
[----:B------:R-:W-:Y:S05]  /*34a0*/  BRA.U UP1, `(.L_x_63) ;  /* 0x00000001016c7547 */ /* 0x000fea000b800000 */
[----:B------:R-:W-:-:S03]  /*34b0*/  UMOV UR4, 0xffffffff ;  /* 0xffffffff00047882 */ /* 0x000fc60000000000 */
[----:B------:R-:W-:Y:S05]  /*34c0*/  BRA.DIV UR4, `(.L_x_64) ;  /* 0x0000006e046c7947 */ /* 0x000fea000b800000 */
[----:B------:R-:W-:-:S13]  /*34d0*/  ELECT P0, URZ, PT ;  /* 0x0000000000ff782f */ /* 0x000fda0003800000 */
.L_x_166:
[----:B------:R-:W-:Y:S05]  /*34e0*/  @!P0 BRA `(.L_x_63) ;  /* 0x00000000005c8947 */ /* 0x000fea0003800000 */
[----:B-1----:R-:W1:Y:S02]  /*34f0*/  LDS R4, [UR5+0x10] ;  /* 0x00001005ff047984 */ /* 0x002e640008000800 */
[----:B-1----:R-:W-:-:S04]  /*3500*/  SHF.L.U32 R4, R4, 0x1f, RZ ;  /* 0x0000001f04047819 */ /* 0x002fc800000006ff */
[----:B------:R-:W1:Y:S02]  /*3510*/  SYNCS.PHASECHK.TRANS64.TRYWAIT P0, [UR5+0x8], R4 ;  /* 0x00000804ff0075a7 */ /* 0x000e640008001105 */
[----:B-1----:R-:W-:Y:S05]  /*3520*/  @P0 BRA `(.L_x_65) ;  /* 0x0000000000080947 */ /* 0x002fea0003800000 */
[----:B------:R-:W1:Y:S02]  /*3530*/  SYNCS.PHASECHK.TRANS64.TRYWAIT P0, [UR5+0x8], R4 ;  /* 0x00000804ff0075a7 */ /* 0x000e640008001105 */
[----:B-1----:R-:W-:Y:S05]  /*3540*/  @!P0 BRA `(.L_x_66) ;  /* 0x0000006c00708947 */ /* 0x002fea0003800000 */
.L_x_65:
[----:B------:R-:W2:Y:S01]  /*3550*/  LDS R6, [UR6+0x140] ;  /* 0x00014006ff067984 */ /* 0x000ea20008000800 */
[----:B-1----:R-:W-:Y:S02]  /*3560*/  HFMA2 R3, -RZ, RZ, 0, 5.9604644775390625e-08 ;  /* 0x00000001ff037431 */ /* 0x002fe400000001ff */
[----:B------:R-:W-:Y:S01]  /*3570*/  IMAD.MOV.U32 R4, RZ, RZ, 0xffff ;  /* 0x0000ffffff047424 */ /* 0x000fe200078e00ff */
[----:B------:R-:W-:Y:S01]  /*3580*/  UPRMT UR4, UR46, 0x654, UR7 ;  /* 0x000006542e047896 */ /* 0x000fe20008000007 */
[----:B--2---:R-:W-:-:S03]  /*3590*/  IMAD.SHL.U32 R5, R6, 0x20, RZ ;  /* 0x0000002006057824 */ /* 0x004fc600078e00ff */
[-C--:B------:R-:W-:Y:S02]  /*35a0*/  SHF.L.U32 R4, R4, R6.reuse, RZ ;  /* 0x0000000604047219 */ /* 0x080fe400000006ff */
[----:B------:R-:W-:Y:S01]  /*35b0*/  SHF.L.U32 R6, R3, R6, RZ ;  /* 0x0000000603067219 */ /* 0x000fe200000006ff */
[----:B------:R2:W-:Y:S04]  /*35c0*/  STS [UR6+0x140], R5 ;  /* 0x00014005ff007988 */ /* 0x0005e80008000806 */
[----:B------:R2:W-:Y:S04]  /*35d0*/  ATOMS.OR RZ, [UR5+0x14], R4 ;  /* 0x00001404ffff798c */ /* 0x0005e8000b000005 */
[----:B------:R2:W-:Y:S01]  /*35e0*/  ATOMS.OR RZ, [UR5+0x18], R6 ;  /* 0x00001806ffff798c */ /* 0x0005e2000b000005 */
[----:B------:R-:W-:Y:S03]  /*35f0*/  SYNCS.ARRIVE.TRANS64.RED.A1T0 RZ, [UR4], RZ ;  /* 0x000000ffffff79a7 */ /* 0x000fe60008100404 */
[----:B------:R2:W-:Y:S01]  /*3600*/  ATOMS.XOR RZ, [UR5+0x10], R3 ;  /* 0x00001003ffff798c */ /* 0x0005e2000b800005 */
[----:B------:R-:W-:Y:S05]  /*3610*/  BRA `(.L_x_63) ;  /* 0x0000000000107947 */ /* 0x000fea0003800000 */
.L_x_56:
[----:B------:R-:W-:Y:S02]  /*3620*/  MOV R3, 0xffffffff ;  /* 0xffffffff00037802 */ /* 0x000fe40000000f00 */
[----:B------:R-:W-:-:S03]  /*3630*/  MOV R4, 0x3660 ;  /* 0x0000366000047802 */ /* 0x000fc60000000f00 */
[----:B------:R1:W-:Y:S04]  /*3640*/  STS [UR6+0x140], R3 ;  /* 0x00014003ff007988 */ /* 0x0003e80008000806 */
[----:B-1---5:R-:W-:Y:S05]  /*3650*/  CALL.REL.NOINC `($__internal_1_$__cuda_sm10x_tcgen05_guardrail_trap_phase_invalid_during_alloc) ;  /* 0x0000007400447944 */ /* 0x022fea0003c00000 */
.L_x_63:
[----:B------:R-:W-:Y:S05]  /*3660*/  WARPSYNC.ALL ;  /* 0x0000000000007948 */ /* 0x000fea0003800000 */
[----:B------:R-:W3:Y:S01]  /*3670*/  S2UR UR4, SR_CgaCtaId ;  /* 0x00000000000479c3 */ /* 0x000ee20000008800 */
[----:B------:R-:W-:Y:S01]  /*3680*/  UMOV UR26, 0x400 ;  /* 0x00000400001a7882 */ /* 0x000fe20000000000 */
[----:B------:R-:W-:-:S06]  /*3690*/  NOP ;  /* 0x0000000000007918 */ /* 0x000fcc0000000000 */
[----:B------:R-:W-:Y:S06]  /*36a0*/  BAR.ARV 0x6, 0xa0 ;  /* 0x0182800000007b1d */ /* 0x000fec0000002000 */
[----:B------:R-:W4:Y:S01]  /*36b0*/  LDCU UR6, c[0x0][0x38c] ;  /* 0x00007180ff0677ac */ /* 0x000f220008000800 */
[----:B------:R-:W-:Y:S01]  /*36c0*/  LOP3.LUT R0, R0, 0xffff, RZ, 0xc0, !PT ;  /* 0x0000ffff00007812 */ /* 0x000fe200078ec0ff */
[----:B-1----:R-:W-:Y:S01]  /*36d0*/  IMAD.MOV.U32 R9, RZ, RZ, 0x1 ;  /* 0x00000001ff097424 */ /* 0x002fe200078e00ff */
[----:B------:R-:W-:Y:S01]  /*36e0*/  LOP3.LUT R2, R2, 0xffff, RZ, 0xc0, !PT ;  /* 0x0000ffff02027812 */ /* 0x000fe200078ec0ff */
[----:B------:R-:W-:Y:S01]  /*36f0*/  IMAD.MOV.U32 R8, RZ, RZ, RZ ;  /* 0x000000ffff087224 */ /* 0x000fe200078e00ff */
[----:B------:R-:W-:Y:S01]  /*3700*/  R2UR UR42, R0 ;  /* 0x00000000002a72ca */ /* 0x000fe200000e0000 */
[----:B------:R-:W-:Y:S01]  /*3710*/  UMOV UR32, URZ ;  /* 0x000000ff00207c82 */ /* 0x000fe20008000000 */
[----:B------:R-:W-:Y:S01]  /*3720*/  R2UR UR28, R2 ;  /* 0x00000000021c72ca */ /* 0x000fe200000e0000 */
[----:B------:R-:W-:Y:S01]  /*3730*/  UMOV UR23, URZ ;  /* 0x000000ff00177c82 */ /* 0x000fe20008000000 */
[----:B------:R-:W-:Y:S01]  /*3740*/  UMOV UR22, URZ ;  /* 0x000000ff00167c82 */ /* 0x000fe20008000000 */
[----:B---3--:R-:W-:-:S02]  /*3750*/  ULEA UR26, UR4, UR26, 0x18 ;  /* 0x0000001a041a7291 */ /* 0x008fc4000f8ec0ff */
[----:B------:R-:W-:Y:S02]  /*3760*/  UISETP.NE.AND UP3, UPT, UR47, URZ, UPT ;  /* 0x000000ff2f00728c */ /* 0x000fe4000bf65270 */
[----:B------:R-:W-:Y:S02]  /*3770*/  UIADD3 UR5, UPT, UPT, UR26, 0x8400, URZ ;  /* 0x000084001a057890 */ /* 0x000fe4000fffe0ff */
[----:B------:R-:W-:Y:S02]  /*3780*/  UIADD3 UR4, UPT, UPT, UR26, 0x10400, URZ ;  /* 0x000104001a047890 */ /* 0x000fe4000fffe0ff */
[----:B----4-:R-:W-:Y:S01]  /*3790*/  UIADD3 UR6, UPT, UPT, UR6, 0x3f, URZ ;  /* 0x0000003f06067890 */ /* 0x010fe2000fffe0ff */
[----:B--2---:R-:W1:Y:S01]  /*37a0*/  LDS R3, [UR26+0x140] ;  /* 0x0001401aff037984 */ /* 0x004e620008000800 */
[----:B------:R-:W-:Y:S02]  /*37b0*/  USHF.R.U32.HI UR5, URZ, 0x4, UR5 ;  /* 0x00000004ff057899 */ /* 0x000fe40008011605 */
[----:B------:R-:W-:-:S02]  /*37c0*/  USHF.R.S32.HI UR33, URZ, 0x1f, UR6 ;  /* 0x0000001fff217899 */ /* 0x000fc40008011406 */
[----:B------:R-:W-:Y:S02]  /*37d0*/  USHF.R.U32.HI UR4, URZ, 0x4, UR4 ;  /* 0x00000004ff047899 */ /* 0x000fe40008011604 */
[----:B------:R-:W-:Y:S02]  /*37e0*/  ULEA.HI UR33, UR33, UR6, URZ, 0x6 ;  /* 0x0000000621217291 */ /* 0x000fe4000f8f30ff */
[----:B------:R-:W-:Y:S02]  /*37f0*/  ULOP3.LUT UR5, UR5, 0x3fff, URZ, 0xc0, !UPT ;  /* 0x00003fff05057892 */ /* 0x000fe4000f8ec0ff */
[----:B------:R-:W-:Y:S02]  /*3800*/  USHF.R.S32.HI UR33, URZ, 0x6, UR33 ;  /* 0x00000006ff217899 */ /* 0x000fe40008011421 */
[----:B------:R-:W-:Y:S02]  /*3810*/  ULOP3.LUT UR30, UR4, 0x3fff, URZ, 0xc0, !UPT ;  /* 0x00003fff041e7892 */ /* 0x000fe4000f8ec0ff */
[----:B------:R-:W-:Y:S01]  /*3820*/  UISETP.LT.AND UP0, UPT, UR33, 0x1, UPT ;  /* 0x000000012100788c */ /* 0x000fe2000bf01270 */
[----:B------:R-:W-:Y:S01]  /*3830*/  UMOV UR40, 0x0 ;  /* 0x0000000000287882 */ /* 0x000fe20000000000 */
[----:B------:R-:W-:Y:S01]  /*3840*/  UMOV UR41, 0x8400010 ;  /* 0x0840001000297882 */ /* 0x000fe20000000000 */
[----:B------:R-:W-:-:S02]  /*3850*/  ULOP3.LUT UR29, UR5, 0x10000, URZ, 0xfc, !UPT ;  /* 0x00010000051d7892 */ /* 0x000fc4000f8efcff */
[----:B------:R-:W-:Y:S02]  /*3860*/  ULOP3.LUT UR30, UR30, 0x10000, URZ, 0xfc, !UPT ;  /* 0x000100001e1e7892 */ /* 0x000fe4000f8efcff */
[----:B------:R-:W-:Y:S01]  /*3870*/  USEL UR43, UR33, 0x1, !UP0 ;  /* 0x00000001212b7887 */ /* 0x000fe2000c000000 */
[----:B------:R-:W-:Y:S01]  /*3880*/  UMOV UR38, 0x0 ;  /* 0x0000000000267882 */ /* 0x000fe20000000000 */
[----:B------:R-:W-:Y:S01]  /*3890*/  UMOV UR39, 0x8400010 ;  /* 0x0840001000277882 */ /* 0x000fe20000000000 */
[----:B------:R-:W-:Y:S01]  /*38a0*/  UMOV UR36, 0x0 ;  /* 0x0000000000247882 */ /* 0x000fe20000000000 */
[----:B------:R-:W-:Y:S01]  /*38b0*/  UMOV UR37, 0x8400010 ;  /* 0x0840001000257882 */ /* 0x000fe20000000000 */
[----:B------:R-:W-:Y:S01]  /*38c0*/  UMOV UR34, 0x0 ;  /* 0x0000000000227882 */ /* 0x000fe20000000000 */
[----:B------:R-:W-:Y:S01]  /*38d0*/  UMOV UR35, 0x8400010 ;  /* 0x0840001000237882 */ /* 0x000fe20000000000 */
[----:B-1----:R-:W-:Y:S02]  /*38e0*/  R2UR UR44, R3 ;  /* 0x00000000032c72ca */ /* 0x002fe400000e0000 */
[----:B------:R-:W-:-:S13]  /*38f0*/  CS2R R2, SRZ ;  /* 0x0000000000027805 */ /* 0x000fda000001ff00 */
.L_x_74:
[C---:B------:R-:W-:Y:S02]  /*3900*/  LEA R0, R8.reuse, UR26, 0x3 ;  /* 0x0000001a08007c11 */ /* 0x040fe4000f8e18ff */
[----:B------:R-:W-:Y:S02]  /*3910*/  SHF.L.U32 R5, R3, 0x1f, RZ ;  /* 0x0000001f03057819 */ /* 0x000fe400000006ff */
[----:B------:R-:W-:Y:S02]  /*3920*/  LEA R4, R8, UR26, 0x4 ;  /* 0x0000001a08047c11 */ /* 0x000fe4000f8e20ff */
[----:B------:R-:W1:Y:S02]  /*3930*/  SYNCS.PHASECHK.TRANS64.TRYWAIT P0, [R0+URZ+0x90], R5 ;  /* 0x00009005000075a7 */ /* 0x000e6400080011ff */
[----:B-1-3--:R-:W-:Y:S05]  /*3940*/  @!P0 BRA `(.L_x_67) ;  /* 0x0000006800888947 */ /* 0x00afea0003800000 */
.L_x_167:
[----:B-1----:R-:W1:Y:S01]  /*3950*/  LDS.128 R4, [R4+0x120] ;  /* 0x0001200004047984 */ /* 0x002e620000000c00 */
[----:B------:R-:W-:Y:S02]  /*3960*/  VIADD R0, R0, 0xa0 ;  /* 0x000000a000007836 */ /* 0x000fe40000000000 */
[----:B------:R-:W-:Y:S01]  /*3970*/  VIADD R8, R8, 0x1 ;  /* 0x0000000108087836 */ /* 0x000fe20000000000 */
[----:B------:R-:W-:Y:S01]  /*3980*/  @!PT LDS RZ, [RZ] ;  /* 0x00000000fffff984 */ /* 0x000fe20000000800 */
[----:B------:R-:W-:Y:S01]  /*3990*/  @!PT LDS RZ, [RZ] ;  /* 0x00000000fffff984 */ /* 0x000fe20000000800 */
[----:B------:R-:W-:Y:S01]  /*39a0*/  @!PT LDS RZ, [RZ] ;  /* 0x00000000fffff984 */ /* 0x000fe20000000800 */
[----:B------:R-:W-:Y:S01]  /*39b0*/  @!PT LDS RZ, [RZ] ;  /* 0x00000000fffff984 */ /* 0x000fe20000000800 */
[----:B------:R2:W-:Y:S06]  /*39c0*/  MEMBAR.ALL.CTA ;  /* 0x0000000000007992 */ /* 0x0005ec0000008000 */
[----:B--2---:R-:W2:Y:S01]  /*39d0*/  FENCE.VIEW.ASYNC.S ;  /* 0x00000000000073c6 */ /* 0x004ea20000000000 */
[----:B------:R-:W-:-:S04]  /*39e0*/  PRMT R0, RZ, 0x654, R0 ;  /* 0x00000654ff007816 */ /* 0x000fc80000000000 */
[----:B--2---:R2:W-:Y:S01]  /*39f0*/  SYNCS.ARRIVE.TRANS64.RED.A1T0 RZ, [R0+URZ], RZ ;  /* 0x000000ff00ff79a7 */ /* 0x0045e200081004ff */
[----:B-1----:R-:W-:Y:S01]  /*3a00*/  LOP3.LUT P1, RZ, R6, 0x1, RZ, 0xc0, !PT ;  /* 0x0000000106ff7812 */ /* 0x002fe2000782c0ff */
[----:B--2---:R-:W-:-:S12]  /*3a10*/  BRA.U UP3, `(.L_x_68) ;  /* 0x0000000503087547 */ /* 0x004fd8000b800000 */
[----:B------:R-:W1:Y:S01]  /*3a20*/  LDCU UR4, c[0x0][0x38c] ;  /* 0x00007180ff0477ac */ /* 0x000e620008000800 */
[----:B------:R-:W-:Y:S02]  /*3a30*/  PLOP3.LUT P2, PT, PT, PT, PT, 0x80, 0x8 ;  /* 0x000000000008781c */ /* 0x000fe40003f4f070 */
[----:B------:R-:W-:Y:S01]  /*3a40*/  SHF.L.U32 R5, R9, 0x1f, RZ ;  /* 0x0000001f09057819 */ /* 0x000fe200000006ff */
[----:B------:R-:W-:Y:S02]  /*3a50*/  ULEA UR31, UR32, UR26, 0x3 ;  /* 0x0000001a201f7291 */ /* 0x000fe4000f8e18ff */
[----:B------:R-:W-:Y:S02]  /*3a60*/  ULEA UR11, UR32, UR44, 0x7 ;  /* 0x0000002c200b7291 */ /* 0x000fe4000f8e38ff */
[----:B-1----:R-:W-:-:S06]  /*3a70*/  UISETP.GE.AND UP0, UPT, UR4, 0x1, UPT ;  /* 0x000000010400788c */ /* 0x002fcc000bf06270 */
[----:B------:R-:W-:-:S05]  /*3a80*/  PLOP3.LUT P0, PT, PT, PT, UP0, 0x80, 0x8 ;  /* 0x000000000008781c */ /* 0x000fca0003f0f008 */
[----:B------:R-:W-:-:S08]  /*3a90*/  @UP0 ULEA UR4, UR23, UR26, 0x3 ;  /* 0x0000001a17040291 */ /* 0x000fd0000f8e18ff */
[----:B------:R-:W-:-:S04]  /*3aa0*/  @P0 SHF.L.U32 R0, R2, 0x1f, RZ ;  /* 0x0000001f02000819 */ /* 0x000fc800000006ff */
[----:B------:R1:W2:Y:S01]  /*3ab0*/  @P0 SYNCS.PHASECHK.TRANS64.TRYWAIT P2, [UR4], R0 ;  /* 0x00000000ff0005a7 */ /* 0x0002a20008041104 */
[----:B------:R-:W3:Y:S02]  /*3ac0*/  SYNCS.PHASECHK.TRANS64.TRYWAIT P0, [UR31+0xd0], R5 ;  /* 0x0000d005ff0075a7 */ /* 0x000ee4000800111f */
[----:B-123--:R-:W-:Y:S05]  /*3ad0*/  @!P0 BRA `(.L_x_69) ;  /* 0x0000006800388947 */ /* 0x00efea0003800000 */
.L_x_169:
[----:B------:R-:W-:Y:S01]  /*3ae0*/  UMOV UR27, UR22 ;  /* 0x00000016001b7c82 */ /* 0x000fe20008000000 */
[----:B------:R-:W-:Y:S05]  /*3af0*/  BRA.U !UP0, `(.L_x_70) ;  /* 0x0000000108c07547 */ /* 0x000fea000b800000 */
[----:B------:R-:W-:Y:S02]  /*3b00*/  UIADD3 UR27, UPT, UPT, UR43, UR22, URZ ;  /* 0x000000162b1b7290 */ /* 0x000fe4000fffe0ff */
[----:B------:R-:W-:Y:S01]  /*3b10*/  UPLOP3.LUT UP2, UPT, UPT, UPT, UPT, 0x40, 0x4 ;  /* 0x000000000004789c */ /* 0x000fe20003f4e870 */
[----:B------:R-:W-:Y:S01]  /*3b20*/  UMOV UR24, UR33 ;  /* 0x0000002100187c82 */ /* 0x000fe20008000000 */
[----:B------:R-:W-:-:S09]  /*3b30*/  UMOV UR10, UR23 ;  /* 0x00000017000a7c82 */ /* 0x000fd20008000000 */
.L_x_73:
[----:B--2---:R-:W-:Y:S01]  /*3b40*/  ULEA UR5, UR10, UR26, 0x3 ;  /* 0x0000001a0a057291 */ /* 0x004fe2000f8e18ff */
[----:B---3--:R-:W-:Y:S11]  /*3b50*/  @P2 BRA `(.L_x_71) ;  /* 0x00000000000c2947 */ /* 0x008ff60003800000 */
[----:B-1----:R-:W-:Y:S04]  /*3b60*/  SHF.L.U32 R5, R2, 0x1f, RZ ;  /* 0x0000001f02057819 */ /* 0x002fe800000006ff */
[----:B------:R-:W1:Y:S02]  /*3b70*/  SYNCS.PHASECHK.TRANS64.TRYWAIT P0, [UR5], R5 ;  /* 0x00000005ff0075a7 */ /* 0x000e640008001105 */
[----:B-1----:R-:W-:Y:S05]  /*3b80*/  @!P0 BRA `(.L_x_72) ;  /* 0x0000006800248947 */ /* 0x002fea0003800000 */
.L_x_71:
[----:B------:R-:W-:Y:S01]  /*3b90*/  UISETP.NE.AND UP0, UPT, UR24, 0x1, UPT ;  /* 0x000000011800788c */ /* 0x000fe2000bf05270 */
[----:B------:R-:W-:Y:S01]  /*3ba0*/  PLOP3.LUT P2, PT, PT, PT, PT, 0x80, 0x8 ;  /* 0x000000000008781c */ /* 0x000fe20003f4f070 */
[----:B------:R-:W-:Y:S02]  /*3bb0*/  UIADD3 UR4, UPT, UPT, UR10, 0x1, URZ ;  /* 0x000000010a047890 */ /* 0x000fe4000fffe0ff */
[----:B------:R-:W-:Y:S02]  /*3bc0*/  UIADD3 UR25, UPT, UPT, UR5, 0x20, URZ ;  /* 0x0000002005197890 */ /* 0x000fe4000fffe0ff */
[----:B------:R-:W-:Y:S01]  /*3bd0*/  UISETP.NE.AND UP1, UPT, UR4, 0x4, UPT ;  /* 0x000000040400788c */ /* 0x000fe2000bf25270 */
[----:B------:R-:W-:Y:S01]  /*3be0*/  PLOP3.LUT P0, PT, PT, PT, UP0, 0x80, 0x8 ;  /* 0x000000000008781c */ /* 0x000fe20003f0f008 */
[----:B------:R-:W-:Y:S02]  /*3bf0*/  UIADD3 UR22, UPT, UPT, UR22, 0x1, URZ ;  /* 0x0000000116167890 */ /* 0x000fe4000fffe0ff */
[----:B------:R-:W-:Y:S02]  /*3c00*/  USEL UR6, URZ, 0x1, UP1 ;  /* 0x00000001ff067887 */ /* 0x000fe40008800000 */
[----:B------:R-:W-:Y:S02]  /*3c10*/  USEL UR23, UR4, URZ, UP1 ;  /* 0x000000ff04177287 */ /* 0x000fe40008800000 */
[----:B------:R-:W-:Y:S02]  /*3c20*/  UIADD3 UR24, UPT, UPT, UR24, -0x1, URZ ;  /* 0xffffffff18187890 */ /* 0x000fe4000fffe0ff */
[----:B------:R-:W-:Y:S01]  /*3c30*/  @UP0 ULEA UR4, UR23, UR26, 0x3 ;  /* 0x0000001a17040291 */ /* 0x000fe2000f8e18ff */
[----:B------:R-:W-:Y:S01]  /*3c40*/  LOP3.LUT R2, R2, UR6, RZ, 0x3c, !PT ;  /* 0x0000000602027c12 */ /* 0x000fe2000f8e3cff */
[----:B------:R-:W-:Y:S02]  /*3c50*/  ULEA UR6, UR10, UR30, 0xa ;  /* 0x0000001e0a067291 */ /* 0x000fe4000f8e50ff */
[----:B------:R-:W-:Y:S01]  /*3c60*/  UISETP.NE.AND UP0, UPT, UR22, UR27, UPT ;  /* 0x0000001b1600728c */ /* 0x000fe2000bf05270 */
[----:B-1----:R-:W-:Y:S01]  /*3c70*/  @P0 SHF.L.U32 R0, R2, 0x1f, RZ ;  /* 0x0000001f02000819 */ /* 0x002fe200000006ff */
[----:B------:R-:W-:Y:S02]  /*3c80*/  UIADD3 UR20, UPT, UPT, UR6, 0x2, URZ ;  /* 0x0000000206147890 */ /* 0x000fe4000fffe0ff */
[----:B------:R-:W-:Y:S01]  /*3c90*/  UIADD3 UR16, UPT, UPT, UR6, 0x4, URZ ;  /* 0x0000000406107890 */ /* 0x000fe2000fffe0ff */
[----:B------:R2:W3:Y:S01]  /*3ca0*/  @P0 SYNCS.PHASECHK.TRANS64.TRYWAIT P2, [UR4], R0 ;  /* 0x00000000ff0005a7 */ /* 0x0004e20008041104 */
[----:B------:R-:W-:Y:S02]  /*3cb0*/  ULEA UR4, UR10, UR29, 0x9 ;  /* 0x0000001d0a047291 */ /* 0x000fe4000f8e48ff */
[----:B------:R-:W-:Y:S02]  /*3cc0*/  UIADD3 UR12, UPT, UPT, UR6, 0x6, URZ ;  /* 0x00000006060c7890 */ /* 0x000fe4000fffe0ff */
[----:B------:R-:W-:Y:S02]  /*3cd0*/  UIADD3 UR18, UPT, UPT, UR4, 0x2, URZ ;  /* 0x0000000204127890 */ /* 0x000fe4000fffe0ff */
[----:B------:R-:W-:Y:S02]  /*3ce0*/  UIADD3 UR14, UPT, UPT, UR4, 0x4, URZ ;  /* 0x00000004040e7890 */ /* 0x000fe4000fffe0ff */
[----:B------:R-:W-:Y:S01]  /*3cf0*/  UIADD3 UR8, UPT, UPT, UR4, 0x6, URZ ;  /* 0x0000000604087890 */ /* 0x000fe2000fffe0ff */
[----:B------:R-:W-:Y:S01]  /*3d00*/  UMOV UR7, 0x40004040 ;  /* 0x4000404000077882 */ /* 0x000fe20000000000 */
[----:B------:R-:W-:Y:S01]  /*3d10*/  UMOV UR5, 0x40004040 ;  /* 0x4000404000057882 */ /* 0x000fe20000000000 */
[----:B------:R-:W-:Y:S01]  /*3d20*/  UMOV UR21, 0x40004040 ;  /* 0x4000404000157882 */ /* 0x000fe20000000000 */
[----:B------:R2:W-:Y:S01]  /*3d30*/  UTCHMMA.2CTA gdesc[UR4], gdesc[UR6], tmem[UR11], tmem[UR40], idesc[UR41], UP2 ;  /* 0x00ff2806040075ea */ /* 0x0005e2000920000b */
[----:B------:R-:W-:Y:S01]  /*3d40*/  UPLOP3.LUT UP2, UPT, UPT, UPT, UPT, 0x80, 0x8 ;  /* 0x000000000008789c */ /* 0x000fe20003f4f070 */
[----:B------:R-:W-:Y:S01]  /*3d50*/  UMOV UR19, 0x40004040 ;  /* 0x4000404000137882 */ /* 0x000fe20000000000 */
[----:B------:R-:W-:Y:S01]  /*3d60*/  UMOV UR17, 0x40004040 ;  /* 0x4000404000117882 */ /* 0x000fe20000000000 */
[----:B------:R2:W-:Y:S01]  /*3d70*/  UTCHMMA.2CTA gdesc[UR18], gdesc[UR20], tmem[UR11], tmem[UR38], idesc[UR39], UPT ;  /* 0x00ff2614120075ea */ /* 0x0005e2000ba0000b */
[----:B------:R-:W-:Y:S01]  /*3d80*/  UMOV UR15, 0x40004040 ;  /* 0x40004040000f7882 */ /* 0x000fe20000000000 */
[----:B------:R-:W-:Y:S01]  /*3d90*/  UMOV UR13, 0x40004040 ;  /* 0x40004040000d7882 */ /* 0x000fe20000000000 */
[----:B------:R-:W-:Y:S01]  /*3da0*/  UMOV UR9, 0x40004040 ;  /* 0x4000404000097882 */ /* 0x000fe20000000000 */
[----:B------:R2:W-:Y:S01]  /*3db0*/  UTCHMMA.2CTA gdesc[UR14], gdesc[UR16], tmem[UR11], tmem[UR36], idesc[UR37], UPT ;  /* 0x00ff24100e0075ea */ /* 0x0005e2000ba0000b */
[----:B------:R2:W-:Y:S01]  /*3dc0*/  UTCHMMA.2CTA gdesc[UR8], gdesc[UR12], tmem[UR11], tmem[UR34], idesc[UR35], UPT ;  /* 0x00ff220c080075ea */ /* 0x0005e2000ba0000b */
[----:B------:R2:W-:Y:S01]  /*3dd0*/  UTCBAR.2CTA.MULTICAST [UR25], URZ, UR28 ;  /* 0x000000ff190073e9 */ /* 0x0005e2000820081c */
[----:B------:R-:W-:Y:S01]  /*3de0*/  UMOV UR10, UR23 ;  /* 0x00000017000a7c82 */ /* 0x000fe20008000000 */
[----:B------:R-:W-:Y:S05]  /*3df0*/  BRA.U UP0, `(.L_x_73) ;  /* 0xfffffffd00507547 */ /* 0x000fea000b83ffff */
.L_x_70:
[----:B--2---:R-:W-:Y:S01]  /*3e00*/  UIADD3 UR4, UPT, UPT, UR31, 0xb0, URZ ;  /* 0x000000b01f047890 */ /* 0x004fe2000fffe0ff */
[----:B------:R-:W-:-:S08]  /*3e10*/  UMOV UR22, UR27 ;  /* 0x0000001b00167c82 */ /* 0x000fd00008000000 */
[----:B------:R2:W-:Y:S01]  /*3e20*/  UTCBAR.2CTA.MULTICAST [UR4], URZ, UR42 ;  /* 0x000000ff040073e9 */ /* 0x0005e2000820082a */
[----:B------:R-:W-:Y:S02]  /*3e30*/  NOP ;  /* 0x0000000000007918 */ /* 0x000fe40000000000 */
.L_x_68:
[----:B--2---:R-:W-:Y:S01]  /*3e40*/  UIADD3 UR4, UPT, UPT, UR32, 0x1, URZ ;  /* 0x0000000120047890 */ /* 0x004fe2000fffe0ff */
[----:B------:R-:W-:-:S03]  /*3e50*/  ISETP.NE.AND P0, PT, R8, 0x2, PT ;  /* 0x000000020800780c */ /* 0x000fc60003f05270 */
[----:B------:R-:W-:Y:S01]  /*3e60*/  UISETP.NE.AND UP0, UPT, UR4, 0x4, UPT ;  /* 0x000000040400788c */ /* 0x000fe2000bf05270 */
[----:B-1----:R-:W-:Y:S02]  /*3e70*/  SEL R0, RZ, 0x1, P0 ;  /* 0x00000001ff007807 */ /* 0x002fe40000000000 */
[----:B------:R-:W-:Y:S01]  /*3e80*/  SEL R8, R8, RZ, P0 ;  /* 0x000000ff08087207 */ /* 0x000fe20000000000 */
[----:B------:R-:W-:Y:S01]  /*3e90*/  USEL UR5, URZ, 0x1, UP0 ;  /* 0x00000001ff057887 */ /* 0x000fe20008000000 */
[----:B------:R-:W-:Y:S01]  /*3ea0*/  LOP3.LUT R3, R3, R0, RZ, 0x3c, !PT ;  /* 0x0000000003037212 */ /* 0x000fe200078e3cff */
[----:B------:R-:W-:-:S04]  /*3eb0*/  USEL UR32, UR4, URZ, UP0 ;  /* 0x000000ff04207287 */ /* 0x000fc80008000000 */
[----:B------:R-:W-:Y:S01]  /*3ec0*/  LOP3.LUT R9, R9, UR5, RZ, 0x3c, !PT ;  /* 0x0000000509097c12 */ /* 0x000fe2000f8e3cff */
[----:B------:R-:W-:Y:S07]  /*3ed0*/  @P1 BRA `(.L_x_74) ;  /* 0xfffffff800881947 */ /* 0x000fee000383ffff */
[----:B------:R-:W1:Y:S01]  /*3ee0*/  S2UR UR8, SR_CgaCtaId ;  /* 0x00000000000879c3 */ /* 0x000e620000008800 */
[----:B------:R-:W-:Y:S01]  /*3ef0*/  ELECT P0, URZ, PT ;  /* 0x0000000000ff782f */ /* 0x000fe20003800000 */
[----:B------:R-:W-:Y:S01]  /*3f00*/  HFMA2 R0, -RZ, RZ, 0, 5.9604644775390625e-08 ;  /* 0x00000001ff007431 */ /* 0x000fe200000001ff */
[----:B------:R-:W-:-:S05]  /*3f10*/  UMOV UR4, 0x40 ;  /* 0x0000004000047882 */ /* 0x000fca0000000000 */
[----:B------:R-:W-:Y:S01]  /*3f20*/  UVIRTCOUNT.DEALLOC.SMPOOL 0x80 ;  /* 0x000000800000784c */ /* 0x000fe20000000000 */
[----:B------:R-:W-:Y:S02]  /*3f30*/  UISETP.NE.AND UP1, UPT, UR47, URZ, UPT ;  /* 0x000000ff2f00728c */ /* 0x000fe4000bf25270 */
[----:B-1----:R-:W-:-:S09]  /*3f40*/  ULEA UR8, UR8, UR4, 0x18 ;  /* 0x0000000408087291 */ /* 0x002fd2000f8ec0ff */
[----:B------:R1:W-:Y:S01]  /*3f50*/  @P0 STS.U8 [UR8+0x1c], R0 ;  /* 0x00001c00ff000988 */ /* 0x0003e20008000008 */
[----:B------:R-:W-:Y:S05]  /*3f60*/  BRA.U UP1, `(.L_x_75) ;  /* 0x0000000101a07547 */ /* 0x000fea000b800000 */
[----:B------:R-:W-:Y:S01]  /*3f70*/  UIADD3 UR7, UPT, UPT, UR26, 0xd0, URZ ;  /* 0x000000d01a077890 */ /* 0x000fe2000fffe0ff */
[----:B------:R-:W-:-:S03]  /*3f80*/  SHF.L.U32 R3, R9, 0x1f, RZ ;  /* 0x0000001f09037819 */ /* 0x000fc600000006ff */
[----:B------:R-:W-:-:S09]  /*3f90*/  ULEA UR4, UR32, UR7, 0x3 ;  /* 0x0000000720047291 */ /* 0x000fd2000f8e18ff */
[----:B------:R-:W2:Y:S02]  /*3fa0*/  SYNCS.PHASECHK.TRANS64.TRYWAIT P0, [UR4], R3 ;  /* 0x00000003ff0075a7 */ /* 0x000ea40008001104 */
[----:B--2---:R-:W-:Y:S05]  /*3fb0*/  @!P0 BRA `(.L_x_76) ;  /* 0x0000006400308947 */ /* 0x004fea0003800000 */
.L_x_172:
        /* <DEDUP_REMOVED lines=9> */
.L_x_174:
        /* <DEDUP_REMOVED lines=9> */
.L_x_176:
[----:B------:R-:W-:-:S04]  /*40e0*/  UIADD3 UR4, UPT, UPT, UR4, 0x1, URZ ;  /* 0x0000000104047890 */ /* 0x000fc8000fffe0ff */
[----:B------:R-:W-:-:S04]  /*40f0*/  UISETP.NE.AND UP0, UPT, UR4, 0x4, UPT ;  /* 0x000000040400788c */ /* 0x000fc8000bf05270 */
[----:B------:R-:W-:Y:S02]  /*4100*/  USEL UR5, URZ, 0x1, UP0 ;  /* 0x00000001ff057887 */ /* 0x000fe40008000000 */
[----:B------:R-:W-:-:S04]  /*4110*/  USEL UR4, UR4, URZ, UP0 ;  /* 0x000000ff04047287 */ /* 0x000fc80008000000 */
[----:B------:R-:W-:Y:S01]  /*4120*/  ULEA UR4, UR4, UR7, 0x3 ;  /* 0x0000000704047291 */ /* 0x000fe2000f8e18ff */
[----:B-1----:R-:W-:-:S04]  /*4130*/  LOP3.LUT R3, R2, UR5, RZ, 0x3c, !PT ;  /* 0x0000000502037c12 */ /* 0x002fc8000f8e3cff */
[----:B------:R-:W-:Y:S01]  /*4140*/  SHF.L.U32 R3, R3, 0x1f, RZ ;  /* 0x0000001f03037819 */ /* 0x000fe200000006ff */
[----:B------:R-:W-:-:S04]  /*4150*/  IMAD.U32 R0, RZ, RZ, UR4 ;  /* 0x00000004ff007e24 */ /* 0x000fc8000f8e00ff */
[----:B------:R1:W2:Y:S03]  /*4160*/  SYNCS.PHASECHK.TRANS64.TRYWAIT P0, [R0+URZ], R3 ;  /* 0x00000003000075a7 */ /* 0x0002a600080011ff */
[----:B--2---:R-:W-:Y:S05]  /*4170*/  @!P0 NANOSLEEP.SYNCS 0x989680 ;  /* 0x009896800000895d */ /* 0x004fea0003900000 */
[----:B------:R-:W2:Y:S02]  /*4180*/  @!P0 SYNCS.PHASECHK.TRANS64 P0, [R0+URZ], R3 ;  /* 0x00000003000085a7 */ /* 0x000ea400080010ff */
[----:B--2---:R-:W-:Y:S05]  /*4190*/  @P0 BRA `(.L_x_79) ;  /* 0x0000000000200947 */ /* 0x004fea0003800000 */
.L_x_80:
[----:B--2---:R2:W4:Y:S02]  /*41a0*/  SYNCS.PHASECHK.TRANS64.TRYWAIT P0, [R0+URZ], R3 ;  /* 0x00000003000075a7 */ /* 0x00452400080011ff */
[----:B----4-:R-:W-:Y:S05]  /*41b0*/  @!P0 NANOSLEEP.SYNCS 0x989680 ;  /* 0x009896800000895d */ /* 0x010fea0003900000 */
[----:B------:R-:W4:Y:S02]  /*41c0*/  @!P0 SYNCS.PHASECHK.TRANS64 P0, [R0+URZ], R3 ;  /* 0x00000003000085a7 */ /* 0x000f2400080010ff */
[----:B----4-:R-:W-:Y:S05]  /*41d0*/  @!P0 BRA `(.L_x_80) ;  /* 0xfffffffc00f08947 */ /* 0x010fea000383ffff */
[----:B------:R-:W-:Y:S05]  /*41e0*/  BRA `(.L_x_79) ;  /* 0x00000000000c7947 */ /* 0x000fea0003800000 */
.L_x_75:
[----:B------:R-:W-:-:S04]  /*41f0*/  UIADD3 UR4, UPT, UPT, UR26, 0x110, URZ ;  /* 0x000001101a047890 */ /* 0x000fc8000fffe0ff */
[----:B------:R-:W-:-:S09]  /*4200*/  UPRMT UR4, UR46, 0x654, UR4 ;  /* 0x000006542e047896 */ /* 0x000fd20008000004 */
[----:B------:R-:W-:Y:S03]  /*4210*/  SYNCS.ARRIVE.TRANS64.RED.A1T0 RZ, [UR4], RZ ;  /* 0x000000ffffff79a7 */ /* 0x000fe60008100404 */
.L_x_79:
[----:B-12---:R-:W-:Y:S01]  /*4220*/  SHF.L.U32 R3, RZ, 0x1f, RZ ;  /* 0x0000001fff037819 */ /* 0x006fe200000006ff */
[----:B------:R-:W-:Y:S01]  /*4230*/  UIADD3 UR4, UPT, UPT, UR26, 0x110, URZ ;  /* 0x000001101a047890 */ /* 0x000fe2000fffe0ff */
[----:B------:R-:W-:Y:S02]  /*4240*/  PLOP3.LUT P0, PT, PT, PT, UP1, 0x80, 0x8 ;  /* 0x000000000008781c */ /* 0x000fe40003f0f018 */
[----:B------:R-:W1:Y:S02]  /*4250*/  SYNCS.PHASECHK.TRANS64.TRYWAIT P1, [UR26+0x110], R3 ;  /* 0x00011003ff0075a7 */ /* 0x000e64000802111a */
[----:B-1----:R-:W-:Y:S09]  /*4260*/  @!P1 BRA `(.L_x_81) ;  /* 0x0000006000cc9947 */ /* 0x002ff20003800000 */
.L_x_178:
[----:B------:R-:W-:Y:S01]  /*4270*/  @!UP1 UPRMT UR4, UR46, 0x654, UR4 ;  /* 0x000006542e049896 */ /* 0x000fe20008000004 */
[----:B------:R-:W-:Y:S01]  /*4280*/  UMOV UR5, 0xffff ;  /* 0x0000ffff00057882 */ /* 0x000fe20000000000 */
[----:B------:R-:W-:-:S07]  /*4290*/  UMOV UR6, 0x1 ;  /* 0x0000000100067882 */ /* 0x000fce0000000000 */
[----:B------:R-:W-:Y:S01]  /*42a0*/  @!P0 SYNCS.ARRIVE.TRANS64.RED.A1T0 RZ, [UR4], RZ ;  /* 0x000000ffffff89a7 */ /* 0x000fe20008100404 */
[----:B------:R-:W-:Y:S01]  /*42b0*/  NOP ;  /* 0x0000000000007918 */ /* 0x000fe20000000000 */
[----:B-1----:R-:W1:Y:S01]  /*42c0*/  LDS R0, [UR8+0x14] ;  /* 0x00001408ff007984 */ /* 0x002e620008000800 */
[----:B------:R-:W-:-:S04]  /*42d0*/  ULOP3.LUT UR4, UR44, 0xffff, URZ, 0xc0, !UPT ;  /* 0x0000ffff2c047892 */ /* 0x000fc8000f8ec0ff */
[----:B------:R-:W-:-:S04]  /*42e0*/  USHF.R.U32.HI UR4, URZ, 0x5, UR4 ;  /* 0x00000005ff047899 */ /* 0x000fc80008011604 */
[----:B------:R-:W-:Y:S02]  /*42f0*/  USHF.L.U32 UR5, UR5, UR4, URZ ;  /* 0x0000000405057299 */ /* 0x000fe400080006ff */
[----:B------:R-:W-:-:S04]  /*4300*/  USHF.L.U32 UR4, UR6, UR4, URZ ;  /* 0x0000000406047299 */ /* 0x000fc800080006ff */
[----:B-1----:R-:W-:-:S04]  /*4310*/  LOP3.LUT R0, R0, UR5, RZ, 0xc0, !PT ;  /* 0x0000000500007c12 */ /* 0x002fc8000f8ec0ff */
[----:B------:R-:W-:-:S13]  /*4320*/  ISETP.NE.AND P0, PT, R0, UR5, PT ;  /* 0x0000000500007c0c */ /* 0x000fda000bf05270 */
[----:B------:R-:W-:Y:S05]  /*4330*/  @P0 BRA `(.L_x_82) ;  /* 0x0000000000580947 */ /* 0x000fea0003800000 */
[----:B------:R-:W1:Y:S02]  /*4340*/  LDS R0, [UR8+0x18] ;  /* 0x00001808ff007984 */ /* 0x000e640008000800 */
[----:B-1----:R-:W-:-:S04]  /*4350*/  LOP3.LUT R0, R0, UR4, RZ, 0xc0, !PT ;  /* 0x0000000400007c12 */ /* 0x002fc8000f8ec0ff */
[----:B------:R-:W-:-:S13]  /*4360*/  ISETP.NE.AND P0, PT, R0, UR4, PT ;  /* 0x0000000400007c0c */ /* 0x000fda000bf05270 */
[----:B------:R-:W-:Y:S05]  /*4370*/  @P0 BRA `(.L_x_83) ;  /* 0x00000000003c0947 */ /* 0x000fea0003800000 */
[----:B------:R-:W1:Y:S01]  /*4380*/  S2R R2, SR_LANEID ;  /* 0x0000000000027919 */ /* 0x000e620000000000 */
[----:B------:R-:W-:Y:S01]  /*4390*/  ULOP3.LUT UR5, URZ, UR5, URZ, 0x33, !UPT ;  /* 0x00000005ff057292 */ /* 0x000fe2000f8e33ff */
[----:B------:R-:W-:Y:S01]  /*43a0*/  LOP3.LUT R4, RZ, UR4, RZ, 0x33, !PT ;  /* 0x00000004ff047c12 */ /* 0x000fe2000f8e33ff */
[----:B------:R-:W-:Y:S02]  /*43b0*/  VOTEU.ANY UR4, UPT, PT ;  /* 0x0000000000047886 */ /* 0x000fe400038e0100 */
[----:B------:R-:W-:Y:S01]  /*43c0*/  UFLO.U32 UR4, UR4 ;  /* 0x00000004000472bd */ /* 0x000fe200080e0000 */
[----:B------:R-:W2:Y:S01]  /*43d0*/  REDUX UR6, R4 ;  /* 0x00000000040673c4 */ /* 0x000ea20000000000 */
[----:B------:R-:W-:-:S06]  /*43e0*/  IMAD.U32 R0, RZ, RZ, UR5 ;  /* 0x00000005ff007e24 */ /* 0x000fcc000f8e00ff */
[----:B------:R4:W-:Y:S01]  /*43f0*/  UTCATOMSWS.AND URZ, UR5 ;  /* 0x0000000500ff79e3 */ /* 0x0009e20008000000 */
[----:B------:R-:W3:Y:S01]  /*4400*/  REDUX UR7, R0 ;  /* 0x00000000000773c4 */ /* 0x000ee20000000000 */
[----:B-1----:R-:W-:Y:S01]  /*4410*/  ISETP.EQ.U32.AND P0, PT, R2, UR4, PT ;  /* 0x0000000402007c0c */ /* 0x002fe2000bf02070 */
[----:B--2---:R-:W-:Y:S01]  /*4420*/  IMAD.U32 R2, RZ, RZ, UR6 ;  /* 0x00000006ff027e24 */ /* 0x004fe2000f8e00ff */
[----:B---3--:R-:W-:-:S11]  /*4430*/  MOV R3, UR7 ;  /* 0x0000000700037c02 */ /* 0x008fd60008000f00 */
[----:B------:R4:W-:Y:S04]  /*4440*/  @P0 ATOMS.AND RZ, [UR8+0x14], R3 ;  /* 0x00001403ffff098c */ /* 0x0009e8000a800008 */
[----:B------:R4:W-:Y:S01]  /*4450*/  @P0 ATOMS.AND RZ, [UR8+0x18], R2 ;  /* 0x00001802ffff098c */ /* 0x0009e2000a800008 */
[----:B------:R-:W-:Y:S05]  /*4460*/  BRA `(.L_x_84) ;  /* 0x0000000000147947 */ /* 0x000fea0003800000 */
.L_x_83:
[----:B------:R-:W-:Y:S02]  /*4470*/  MOV R2, 0x4490 ;  /* 0x0000449000027802 */ /* 0x000fe40000000f00 */
[----:B---3-5:R-:W-:Y:S05]  /*4480*/  CALL.REL.NOINC `($__internal_0_$__cuda_sm10x_tcgen05_guardrail_trap_col_being_dealloced_not_returned_by_alloc) ;  /* 0x0000006400ac7944 */ /* 0x028fea0003c00000 */
[----:B------:R-:W-:Y:S05]  /*4490*/  BRA `(.L_x_84) ;  /* 0x0000000000087947 */ /* 0x000fea0003800000 */
.L_x_82:
[----:B------:R-:W-:Y:S02]  /*44a0*/  MOV R2, 0x44c0 ;  /* 0x000044c000027802 */ /* 0x000fe40000000f00 */
[----:B---3-5:R-:W-:Y:S05]  /*44b0*/  CALL.REL.NOINC `($__internal_2_$__cuda_sm10x_tcgen05_guardrail_trap_unallocated_columns_being_dealloced) ;  /* 0x0000006400b87944 */ /* 0x028fea0003c00000 */
.L_x_84:
[----:B------:R-:W-:Y:S01]  /*44c0*/  NOP ;  /* 0x0000000000007918 */ /* 0x000fe20000000000 */
[----:B----4-:R-:W-:Y:S05]  /*44d0*/  EXIT ;  /* 0x000000000000794d */ /* 0x010fea0003800000 */
.L_x_55:
[----:B------:R-:W-:-:S09]  /*44e0*/  UISETP.NE.OR UP0, UPT, UR13, 0x3, !UP3 ;  /* 0x000000030d00788c */ /* 0x000fd2000df05670 */
[----:B------:R-:W-:Y:S05]  /*44f0*/  BRA.U UP0, `(.L_x_85) ;  /* 0x0000001100c87547 */ /* 0x000fea000b800000 */
[----:B------:R-:W1:Y:S01]  /*4500*/  S2UR UR10, SR_CgaCtaId ;  /* 0x00000000000a79c3 */ /* 0x000e620000008800 */
[----:B------:R-:W2:Y:S01]  /*4510*/  LDCU UR31, c[0x0][0x370] ;  /* 0x00006e00ff1f77ac */ /* 0x000ea20008000800 */
[----:B------:R-:W-:Y:S02]  /*4520*/  HFMA2 R13, -RZ, RZ, 0, 0 ;  /* 0x00000000ff0d7431 */ /* 0x000fe400000001ff */
[----:B------:R-:W-:Y:S01]  /*4530*/  IMAD.MOV.U32 R15, RZ, RZ, 0x1 ;  /* 0x00000001ff0f7424 */ /* 0x000fe200078e00ff */
[----:B------:R-:W-:Y:S01]  /*4540*/  MOV R7, 0x2000 ;  /* 0x0000200000077802 */ /* 0x000fe20000000f00 */
[----:B------:R-:W2:Y:S01]  /*4550*/  LDCU.128 UR48, c[0x0][0xb10] ;  /* 0x00016200ff3077ac */ /* 0x000ea20008000c00 */
[----:B------:R-:W-:Y:S01]  /*4560*/  IMAD.MOV.U32 R14, RZ, RZ, RZ ;  /* 0x000000ffff0e7224 */ /* 0x000fe200078e00ff */
[----:B------:R-:W3:Y:S01]  /*4570*/  LDC.64 R16, c[0x0][0x348] ;  /* 0x0000d200ff107b82 */ /* 0x000ee20000000a00 */
[----:B------:R-:W4:Y:S01]  /*4580*/  LDCU UR30, c[0x0][0x374] ;  /* 0x00006e80ff1e77ac */ /* 0x000f220008000800 */
[----:B------:R-:W1:Y:S06]  /*4590*/  LDCU UR15, c[0x0][0xb0c] ;  /* 0x00016180ff0f77ac */ /* 0x000e6c0008000800 */
[----:B------:R-:W3:Y:S01]  /*45a0*/  LDC.64 R2, c[0x0][0x888] ;  /* 0x00022200ff027b82 */ /* 0x000ee20000000a00 */
[----:B------:R-:W3:Y:S01]  /*45b0*/  LDCU UR54, c[0x0][0xb20] ;  /* 0x00016400ff3677ac */ /* 0x000ee20008000800 */
[----:B------:R-:W3:Y:S06]  /*45c0*/  LDCU UR4, c[0x0][0xb30] ;  /* 0x00016600ff0477ac */ /* 0x000eec0008000800 */
[----:B------:R-:W3:Y:S01]  /*45d0*/  LDC.64 R4, c[0x0][0x890] ;  /* 0x00022400ff047b82 */ /* 0x000ee20000000a00 */
[----:B------:R-:W-:Y:S01]  /*45e0*/  UMOV UR21, 0x400 ;  /* 0x0000040000157882 */ /* 0x000fe20000000000 */
[----:B--2---:R-:W-:-:S02]  /*45f0*/  UIMAD.WIDE.U32 UR6, UR31, UR48, URZ ;  /* 0x000000301f0672a5 */ /* 0x004fc4000f8e00ff */
[----:B----4-:R-:W-:Y:S02]  /*4600*/  UIMAD.WIDE.U32 UR8, UR30, UR51, URZ ;  /* 0x000000331e0872a5 */ /* 0x010fe4000f8e00ff */
[----:B-1----:R-:W-:Y:S02]  /*4610*/  ULEA UR21, UR10, UR21, 0x18 ;  /* 0x000000150a157291 */ /* 0x002fe4000f8ec0ff */
[----:B------:R-:W-:Y:S02]  /*4620*/  UPLOP3.LUT UP2, UPT, UPT, UPT, UPT, 0x40, 0x4 ;  /* 0x000000000004789c */ /* 0x000fe40003f4e870 */
[----:B------:R-:W-:Y:S02]  /*4630*/  UIADD3 UR37, UPT, UPT, UR21, 0x58, URZ ;  /* 0x0000005815257890 */ /* 0x000fe4000fffe0ff */
[----:B------:R-:W-:Y:S02]  /*4640*/  UIADD3 UR41, UPT, UPT, UR21, 0x40, URZ ;  /* 0x0000004015297890 */ /* 0x000fe4000fffe0ff */
[----:B------:R-:W-:-:S02]  /*4650*/  UIADD3 UR33, UPT, UPT, UR21, 0x48, URZ ;  /* 0x0000004815217890 */ /* 0x000fc4000fffe0ff */
[----:B------:R-:W-:Y:S01]  /*4660*/  UIADD3 UR25, UPT, UPT, UR21, 0x50, URZ ;  /* 0x0000005015197890 */ /* 0x000fe2000fffe0ff */
[----:B------:R-:W-:Y:S01]  /*4670*/  UMOV UR6, UR7 ;  /* 0x0000000700067c82 */ /* 0x000fe20008000000 */
[----:B------:R-:W-:Y:S01]  /*4680*/  UMOV UR47, UR9 ;  /* 0x00000009002f7c82 */ /* 0x000fe20008000000 */
[----:B------:R-:W-:Y:S02]  /*4690*/  UISETP.GE.AND UP0, UPT, UR45, 0x1, UPT ;  /* 0x000000012d00788c */ /* 0x000fe4000bf06270 */
[----:B------:R-:W-:Y:S01]  /*46a0*/  UISETP.NE.AND UP4, UPT, UR45, 0x1, UPT ;  /* 0x000000012d00788c */ /* 0x000fe2000bf85270 */
[----:B------:R-:W1:Y:S01]  /*46b0*/  LDCU.64 UR22, c[0x0][0xb28] ;  /* 0x00016500ff1677ac */ /* 0x000e620008000a00 */
[----:B------:R-:W-:Y:S02]  /*46c0*/  UISETP.NE.AND UP6, UPT, UR15, 0x1, UPT ;  /* 0x000000010f00788c */ /* 0x000fe4000bfc5270 */
[----:B------:R-:W-:Y:S02]  /*46d0*/  UISETP.NE.AND UP5, UPT, UR50, 0x1, UPT ;  /* 0x000000013200788c */ /* 0x000fe4000bfa5270 */
[----:B------:R-:W-:-:S02]  /*46e0*/  UPRMT UR37, UR10, 0x654, UR37 ;  /* 0x000006540a257896 */ /* 0x000fc40008000025 */
[----:B------:R-:W-:Y:S02]  /*46f0*/  USHF.R.U32.HI UR52, URZ, UR49, UR6 ;  /* 0x00000031ff347299 */ /* 0x000fe40008011606 */
[----:B------:R-:W-:Y:S02]  /*4700*/  UPRMT UR46, UR10, 0x654, UR41 ;  /* 0x000006540a2e7896 */ /* 0x000fe40008000029 */
[----:B------:R-:W-:Y:S02]  /*4710*/  UPRMT UR39, UR10, 0x654, UR33 ;  /* 0x000006540a277896 */ /* 0x000fe40008000021 */
[----:B------:R-:W-:Y:S02]  /*4720*/  UPRMT UR38, UR10, 0x654, UR25 ;  /* 0x000006540a267896 */ /* 0x000fe40008000019 */
[----:B---3--:R-:W-:Y:S02]  /*4730*/  USHF.R.U32.HI UR47, URZ, UR54, UR47 ;  /* 0x00000036ff2f7299 */ /* 0x008fe4000801162f */
[----:B------:R-:W-:-:S11]  /*4740*/  UISETP.NE.AND UP3, UPT, UR4, 0x1, UPT ;  /* 0x000000010400788c */ /* 0x000fd6000bf65270 */
.L_x_96:
[C---:B------:R-:W-:Y:S02]  /*4750*/  LEA R12, R14.reuse, UR21, 0x3 ;  /* 0x000000150e0c7c11 */ /* 0x040fe4000f8e18ff */
[----:B------:R-:W-:Y:S02]  /*4760*/  SHF.L.U32 R9, R13, 0x1f, RZ ;  /* 0x0000001f0d097819 */ /* 0x000fe400000006ff */
[----:B------:R-:W-:Y:S02]  /*4770*/  LEA R10, R14, UR21, 0x4 ;  /* 0x000000150e0a7c11 */ /* 0x000fe4000f8e20ff */
[----:B------:R-:W2:Y:S02]  /*4780*/  SYNCS.PHASECHK.TRANS64.TRYWAIT P0, [R12+URZ+0x90], R9 ;  /* 0x000090090c0075a7 */ /* 0x000ea400080011ff */
[----:B--23--:R-:W-:Y:S05]  /*4790*/  @!P0 BRA `(.L_x_86) ;  /* 0x0000005c00988947 */ /* 0x00cfea0003800000 */
.L_x_179:
[----:B--2---:R-:W2:Y:S01]  /*47a0*/  LDS.128 R8, [R10+0x120] ;  /* 0x000120000a087984 */ /* 0x004ea20000000c00 */
[----:B------:R-:W-:Y:S01]  /*47b0*/  UISETP.GE.AND UP0, UPT, UR45, 0x1, UPT ;  /* 0x000000012d00788c */ /* 0x000fe2000bf06270 */
[----:B------:R-:W-:Y:S01]  /*47c0*/  @!PT LDS RZ, [RZ] ;  /* 0x00000000fffff984 */ /* 0x000fe20000000800 */
[----:B------:R-:W-:Y:S01]  /*47d0*/  @!PT LDS RZ, [RZ] ;  /* 0x00000000fffff984 */ /* 0x000fe20000000800 */
[----:B------:R-:W-:Y:S01]  /*47e0*/  @!PT LDS RZ, [RZ] ;  /* 0x00000000fffff984 */ /* 0x000fe20000000800 */
[----:B------:R-:W-:Y:S01]  /*47f0*/  @!PT LDS RZ, [RZ] ;  /* 0x00000000fffff984 */ /* 0x000fe20000000800 */
[----:B------:R3:W-:Y:S06]  /*4800*/  MEMBAR.ALL.CTA ;  /* 0x0000000000007992 */ /* 0x0007ec0000008000 */
[----:B---3--:R-:W3:Y:S01]  /*4810*/  FENCE.VIEW.ASYNC.S ;  /* 0x00000000000073c6 */ /* 0x008ee20000000000 */
[----:B--2---:R-:W-:Y:S11]  /*4820*/  LOP3.LUT P0, RZ, R10, 0x1, RZ, 0xc0, !PT ;  /* 0x000000010aff7812 */ /* 0x004ff6000780c0ff */
[----:B------:R-:W-:Y:S02]  /*4830*/  @!UPT UIADD3 URZ, UPT, UPT, URZ, URZ, URZ ;  /* 0x000000fffffff290 */ /* 0x000fe4000fffe0ff */
[----:B---3--:R-:W-:Y:S01]  /*4840*/  VOTEU.ANY UP1, P0 ;  /* 0x0000000000ff7886 */ /* 0x008fe20000020100 */
[----:B------:R-:W-:Y:S11]  /*4850*/  PLOP3.LUT P0, PT, PT, PT, UP1, 0x80, 0x8 ;  /* 0x000000000008781c */ /* 0x000ff60003f0f018 */
[----:B------:R-:W-:Y:S02]  /*4860*/  @!UPT UIADD3 URZ, UPT, UPT, URZ, URZ, URZ ;  /* 0x000000fffffff290 */ /* 0x000fe4000fffe0ff */
[----:B------:R-:W-:Y:S02]  /*4870*/  @P0 SHF.R.U32.HI R0, RZ, 0x10, R9 ;  /* 0x00000010ff000819 */ /* 0x000fe40000011609 */
[----:B------:R-:W-:Y:S02]  /*4880*/  @P0 MOV R6, R8 ;  /* 0x0000000800060202 */ /* 0x000fe40000000f00 */
[----:B------:R-:W-:Y:S01]  /*4890*/  @P0 R2UR UR4, R0 ;  /* 0x00000000000402ca */ /* 0x000fe200000e0000 */
[----:B------:R-:W-:Y:S01]  /*48a0*/  VIADD R0, R12, 0xa0 ;  /* 0x000000a00c007836 */ /* 0x000fe20000000000 */
[----:B------:R-:W-:Y:S02]  /*48b0*/  @P0 LOP3.LUT R8, R9, 0xffff, RZ, 0xc0, !PT ;  /* 0x0000ffff09080812 */ /* 0x000fe400078ec0ff */
[----:B------:R-:W-:Y:S02]  /*48c0*/  @P0 R2UR UR6, R6 ;  /* 0x00000000060602ca */ /* 0x000fe400000e0000 */
[----:B------:R-:W-:Y:S02]  /*48d0*/  PRMT R0, RZ, 0x654, R0 ;  /* 0x00000654ff007816 */ /* 0x000fe40000000000 */
[----:B------:R-:W-:Y:S02]  /*48e0*/  @P0 R2UR UR5, R8 ;  /* 0x00000000080502ca */ /* 0x000fe400000e0000 */
[----:B------:R2:W-:Y:S03]  /*48f0*/  SYNCS.ARRIVE.TRANS64.RED.A1T0 RZ, [R0+URZ], RZ ;  /* 0x000000ff00ff79a7 */ /* 0x0005e600081004ff */
[----:B------:R-:W-:Y:S04]  /*4900*/  @UP1 UMOV UR29, UR4 ;  /* 0x00000004001d1c82 */ /* 0x000fe80008000000 */
[----:B------:R-:W-:Y:S04]  /*4910*/  @UP1 UMOV UR14, UR6 ;  /* 0x00000006000e1c82 */ /* 0x000fe80008000000 */
[----:B------:R-:W-:Y:S01]  /*4920*/  @UP1 UMOV UR13, UR5 ;  /* 0x00000005000d1c82 */ /* 0x000fe20008000000 */
[----:B------:R-:W-:Y:S05]  /*4930*/  BRA.U !UP0, `(.L_x_87) ;  /* 0x0000000108a47547 */ /* 0x000fea000b800000 */
[----:B------:R-:W-:Y:S02]  /*4940*/  UIMAD.WIDE.U32 UR16, UR13, UR51, URZ ;  /* 0x000000330d1072a5 */ /* 0x000fe4000f8e00ff */
[----:B------:R-:W-:Y:S02]  /*4950*/  UIMAD.WIDE.U32 UR18, UR14, UR48, URZ ;  /* 0x000000300e1272a5 */ /* 0x000fe4000f8e00ff */
[----:B------:R-:W-:Y:S02]  /*4960*/  USEL UR4, UR30, UR47, !UP5 ;  /* 0x0000002f1e047287 */ /* 0x000fe4000e800000 */
[----:B------:R-:W-:Y:S02]  /*4970*/  USEL UR7, UR31, UR52, !UP6 ;  /* 0x000000341f077287 */ /* 0x000fe4000f000000 */
[----:B-1----:R-:W-:Y:S02]  /*4980*/  UIMAD.WIDE.U32 UR8, UR4, UR22, URZ ;  /* 0x00000016040872a5 */ /* 0x002fe4000f8e00ff */
[----:B------:R-:W-:Y:S01]  /*4990*/  UIMAD.WIDE.U32 UR10, UR7, UR22, URZ ;  /* 0x00000016070a72a5 */ /* 0x000fe2000f8e00ff */
[----:B------:R-:W-:Y:S02]  /*49a0*/  UMOV UR5, UR17 ;  /* 0x0000001100057c82 */ /* 0x000fe40008000000 */
[----:B------:R-:W-:Y:S03]  /*49b0*/  USHF.R.U32.HI UR6, URZ, UR54, UR5 ;  /* 0x00000036ff067299 */ /* 0x000fe60008011605 */
[----:B------:R-:W-:Y:S01]  /*49c0*/  UMOV UR5, UR19 ;  /* 0x0000001300057c82 */ /* 0x000fe20008000000 */
[----:B------:R-:W-:Y:S02]  /*49d0*/  USEL UR6, UR13, UR6, !UP5 ;  /* 0x000000060d067287 */ /* 0x000fe4000e800000 */
[----:B------:R-:W-:Y:S03]  /*49e0*/  USHF.R.U32.HI UR12, URZ, UR49, UR5 ;  /* 0x00000031ff0c7299 */ /* 0x000fe60008011605 */
[----:B------:R-:W-:Y:S02]  /*49f0*/  UMOV UR5, UR9 ;  /* 0x0000000900057c82 */ /* 0x000fe40008000000 */
[----:B------:R-:W-:Y:S03]  /*4a00*/  @UP4 USHF.R.U32.HI UR4, URZ, UR23, UR5 ;  /* 0x00000017ff044299 */ /* 0x000fe60008011605 */
[----:B------:R-:W-:Y:S01]  /*4a10*/  UMOV UR5, UR11 ;  /* 0x0000000b00057c82 */ /* 0x000fe20008000000 */
[----:B------:R-:W-:Y:S02]  /*4a20*/  UIMAD UR4, UR45, UR4, URZ ;  /* 0x000000042d0472a4 */ /* 0x000fe4000f8e02ff */
[----:B------:R-:W-:Y:S02]  /*4a30*/  @UP4 USHF.R.U32.HI UR7, URZ, UR23, UR5 ;  /* 0x00000017ff074299 */ /* 0x000fe40008011605 */
[----:B------:R-:W-:Y:S02]  /*4a40*/  UIMAD.WIDE.U32 UR10, UR6, UR22, URZ ;  /* 0x00000016060a72a5 */ /* 0x000fe4000f8e00ff */
[----:B------:R-:W-:Y:S02]  /*4a50*/  USEL UR5, UR14, UR12, !UP6 ;  /* 0x0000000c0e057287 */ /* 0x000fe4000f000000 */
[----:B------:R-:W-:Y:S02]  /*4a60*/  UIMAD UR8, UR45, UR7, URZ ;  /* 0x000000072d0872a4 */ /* 0x000fe4000f8e02ff */
[----:B------:R-:W-:Y:S03]  /*4a70*/  UISETP.GE.AND UP0, UPT, UR6, UR4, UPT ;  /* 0x000000040600728c */ /* 0x000fe6000bf06270 */
[----:B------:R-:W-:Y:S01]  /*4a80*/  UMOV UR4, UR11 ;  /* 0x0000000b00047c82 */ /* 0x000fe20008000000 */
[----:B------:R-:W-:Y:S02]  /*4a90*/  UISETP.GE.OR UP0, UPT, UR5, UR8, UP0 ;  /* 0x000000080500728c */ /* 0x000fe40008706670 */
[----:B------:R-:W-:Y:S02]  /*4aa0*/  USHF.R.U32.HI UR4, URZ, UR23, UR4 ;  /* 0x00000017ff047299 */ /* 0x000fe40008011604 */
[----:B------:R-:W-:Y:S02]  /*4ab0*/  UIMAD.WIDE.U32 UR8, UR5, UR22, URZ ;  /* 0x00000016050872a5 */ /* 0x000fe4000f8e00ff */
[----:B------:R-:W-:Y:S04]  /*4ac0*/  USEL UR10, UR6, UR4, !UP4 ;  /* 0x00000004060a7287 */ /* 0x000fe8000e000000 */
[----:B------:R-:W-:Y:S01]  /*4ad0*/  UIADD3 UR11, UPT, UPT, -UR10, URZ, URZ ;  /* 0x000000ff0a0b7290 */ /* 0x000fe2000fffe1ff */
[----:B------:R-:W-:Y:S02]  /*4ae0*/  @!UP0 UMOV UR4, UR9 ;  /* 0x0000000900048c82 */ /* 0x000fe40008000000 */
[----:B------:R-:W-:Y:S02]  /*4af0*/  @!UP0 USHF.R.U32.HI UR4, URZ, UR23, UR4 ;  /* 0x00000017ff048299 */ /* 0x000fe40008011604 */
[----:B------:R-:W-:Y:S02]  /*4b00*/  UIMAD UR8, UR45, UR11, UR6 ;  /* 0x0000000b2d0872a4 */ /* 0x000fe4000f8e0206 */
[----:B------:R-:W-:Y:S04]  /*4b10*/  @!UP0 USEL UR4, UR5, UR4, !UP4 ;  /* 0x0000000405048287 */ /* 0x000fe8000e000000 */
[----:B------:R-:W-:Y:S02]  /*4b20*/  @!UP0 UIMAD UR7, UR7, UR8, UR4 ;  /* 0x00000008070782a4 */ /* 0x000fe4000f8e0204 */
[----:B------:R-:W-:Y:S02]  /*4b30*/  @!UP0 UIADD3 UR9, UPT, UPT, UR10, -UR4, URZ ;  /* 0x800000040a098290 */ /* 0x000fe4000fffe0ff */
[----:B------:R-:W-:Y:S02]  /*4b40*/  UIADD3 UR8, UPT, UPT, -UR6, URZ, URZ ;  /* 0x000000ff06087290 */ /* 0x000fe4000fffe1ff */
[----:B------:R-:W-:Y:S02]  /*4b50*/  UIADD3 UR4, UPT, UPT, -UR5, URZ, URZ ;  /* 0x000000ff05047290 */ /* 0x000fe4000fffe1ff */
[----:B------:R-:W-:Y:S03]  /*4b60*/  @!UP0 UIMAD UR6, UR9, UR45, UR5 ;  /* 0x0000002d090682a4 */ /* 0x000fe6000f8e0205 */
[----:B------:R-:W-:Y:S01]  /*4b70*/  @!UP0 UMOV UR5, UR7 ;  /* 0x0000000700058c82 */ /* 0x000fe20008000000 */
[----:B------:R-:W-:Y:S02]  /*4b80*/  UIMAD UR7, UR15, UR4, UR14 ;  /* 0x000000040f0772a4 */ /* 0x000fe4000f8e020e */
[----:B------:R-:W-:Y:S02]  /*4b90*/  UIMAD UR4, UR50, UR8, UR13 ;  /* 0x00000008320472a4 */ /* 0x000fe4000f8e020d */
[----:B------:R-:W-:Y:S02]  /*4ba0*/  UIMAD UR14, UR5, UR15, UR7 ;  /* 0x0000000f050e72a4 */ /* 0x000fe4000f8e0207 */
[----:B------:R-:W-:Y:S11]  /*4bb0*/  UIMAD UR13, UR6, UR50, UR4 ;  /* 0x00000032060d72a4 */ /* 0x000ff6000f8e0204 */
[----:B------:R-:W-:Y:S01]  /*4bc0*/  @!UPT UIADD3 URZ, UPT, UPT, URZ, URZ, URZ ;  /* 0x000000fffffff290 */ /* 0x000fe2000fffe0ff */
.L_x_87:
[----:B------:R-:W3:Y:S01]  /*4bd0*/  @!UP3 LDCU.128 UR8, c[0x0][0xb10] ;  /* 0x00016200ff08b7ac */ /* 0x000ee20008000c00 */
[C---:B------:R-:W-:Y:S02]  /*4be0*/  ISETP.NE.U32.AND P1, PT, R4.reuse, RZ, PT ;  /* 0x000000ff0400720c */ /* 0x040fe40003f25070 */
[----:B------:R-:W-:Y:S02]  /*4bf0*/  ISETP.NE.U32.AND P0, PT, R4, RZ, PT ;  /* 0x000000ff0400720c */ /* 0x000fe40003f05070 */
[C---:B------:R-:W-:Y:S02]  /*4c00*/  ISETP.NE.AND.EX P1, PT, R5.reuse, RZ, PT, P1 ;  /* 0x000000ff0500720c */ /* 0x040fe40003f25310 */
[----:B------:R-:W-:Y:S01]  /*4c10*/  ISETP.NE.AND.EX P0, PT, R5, RZ, PT, P0 ;  /* 0x000000ff0500720c */ /* 0x000fe20003f05300 */
[----:B------:R-:W4:Y:S01]  /*4c20*/  @!UP3 LDCU UR5, c[0x0][0xb0c] ;  /* 0x00016180ff05b7ac */ /* 0x000f220008000800 */
[----:B------:R-:W-:Y:S01]  /*4c30*/  SHF.L.U32 R9, R15, 0x1f, RZ ;  /* 0x0000001f0f097819 */ /* 0x000fe200000006ff */
[----:B------:R-:W-:Y:S02]  /*4c40*/  USHF.L.U32 UR42, UR32, 0x8, URZ ;  /* 0x00000008202a7899 */ /* 0x000fe400080006ff */
[----:B------:R-:W-:Y:S02]  /*4c50*/  USHF.L.U32 UR43, UR20, 0x6, URZ ;  /* 0x00000006142b7899 */ /* 0x000fe400080006ff */
[----:B---3--:R-:W-:Y:S07]  /*4c60*/  UIMAD.WIDE.U32 UR6, UR14, UR8, URZ ;  /* 0x000000080e0672a5 */ /* 0x008fee000f8e00ff */
[----:B------:R-:W-:Y:S01]  /*4c70*/  @!UP3 UMOV UR4, UR7 ;  /* 0x000000070004bc82 */ /* 0x000fe20008000000 */
[----:B----4-:R-:W-:Y:S02]  /*4c80*/  @!UP3 UISETP.NE.AND UP0, UPT, UR5, 0x1, UPT ;  /* 0x000000010500b88c */ /* 0x010fe4000bf05270 */
[----:B------:R-:W-:Y:S02]  /*4c90*/  @!UP3 USHF.R.U32.HI UR4, URZ, UR9, UR4 ;  /* 0x00000009ff04b299 */ /* 0x000fe40008011604 */
[----:B------:R-:W-:Y:S02]  /*4ca0*/  UIMAD.WIDE.U32 UR6, UR13, UR11, URZ ;  /* 0x0000000b0d0672a5 */ /* 0x000fe4000f8e00ff */
[----:B------:R-:W-:Y:S02]  /*4cb0*/  @!UP3 USEL UR8, UR14, UR4, !UP0 ;  /* 0x000000040e08b287 */ /* 0x000fe4000c000000 */
[----:B------:R-:W-:Y:S03]  /*4cc0*/  @!UP3 UISETP.NE.AND UP0, UPT, UR10, 0x1, UPT ;  /* 0x000000010a00b88c */ /* 0x000fe6000bf05270 */
[----:B------:R-:W-:Y:S02]  /*4cd0*/  @!UP3 UMOV UR6, UR7 ;  /* 0x000000070006bc82 */ /* 0x000fe40008000000 */
[----:B------:R-:W3:Y:S02]  /*4ce0*/  @!UP3 LDCU UR4, c[0x0][0xb20] ;  /* 0x00016400ff04b7ac */ /* 0x000ee40008000800 */
[----:B---3--:R-:W-:Y:S04]  /*4cf0*/  @!UP3 USHF.R.U32.HI UR6, URZ, UR4, UR6 ;  /* 0x00000004ff06b299 */ /* 0x008fe80008011606 */
[----:B------:R-:W-:Y:S04]  /*4d00*/  @!UP3 USEL UR6, UR13, UR6, !UP0 ;  /* 0x000000060d06b287 */ /* 0x000fe8000c000000 */
[----:B------:R-:W-:Y:S02]  /*4d10*/  @!UP3 UIADD3 UR4, UPT, UPT, -UR8, UR6, URZ ;  /* 0x000000060804b290 */ /* 0x000fe4000fffe1ff */
[----:B------:R-:W-:Y:S02]  /*4d20*/  @!UP3 UIADD3 UR6, UPT, UPT, UR8, -UR6, URZ ;  /* 0x800000060806b290 */ /* 0x000fe4000fffe0ff */
[----:B------:R-:W-:Y:S02]  /*4d30*/  @!UP3 UIMAD UR14, UR4, UR5, UR14 ;  /* 0x00000005040eb2a4 */ /* 0x000fe4000f8e020e */
[----:B------:R-:W-:Y:S01]  /*4d40*/  @!UP3 UIMAD UR13, UR6, UR10, UR13 ;  /* 0x0000000a060db2a4 */ /* 0x000fe2000f8e020d */
[----:B------:R-:W-:Y:S11]  /*4d50*/  BRA.U UP2, `(.L_x_88) ;  /* 0x0000000102107547 */ /* 0x000ff6000b800000 */
[----:B--2---:R-:W-:Y:S04]  /*4d60*/  MOV R0, UR53 ;  /* 0x0000003500007c02 */ /* 0x004fe80008000f00 */
[----:B------:R-:W-:Y:S04]  /*4d70*/  SHF.L.U32 R11, R0, 0x1f, RZ ;  /* 0x0000001f000b7819 */ /* 0x000fe800000006ff */
[----:B------:R-:W2:Y:S02]  /*4d80*/  SYNCS.PHASECHK.TRANS64.TRYWAIT P2, [UR21+0x88], R11 ;  /* 0x0000880bff0075a7 */ /* 0x000ea40008041115 */
[----:B--2---:R-:W-:Y:S05]  /*4d90*/  @!P2 BRA `(.L_x_89) ;  /* 0x00000058002ca947 */ /* 0x004fea0003800000 */
.L_x_88:
[----:B------:R-:W-:Y:S05]  /*4da0*/  @!P1 BRA `(.L_x_90) ;  /* 0x0000000000309947 */ /* 0x000fea0003800000 */
[----:B------:R-:W-:Y:S01]  /*4db0*/  ISETP.NE.U32.AND P1, PT, R2, RZ, PT ;  /* 0x000000ff0200720c */ /* 0x000fe20003f25070 */
[----:B------:R-:W3:Y:S01]  /*4dc0*/  LDCU.64 UR4, c[0x0][0x358] ;  /* 0x00006b00ff0477ac */ /* 0x000ee20008000a00 */
[----:B------:R-:W-:Y:S02]  /*4dd0*/  IMAD.MOV.U32 R80, RZ, RZ, 0x1 ;  /* 0x00000001ff507424 */ /* 0x000fe400078e00ff */
[----:B------:R-:W-:Y:S11]  /*4de0*/  ISETP.NE.AND.EX P1, PT, R3, RZ, PT, P1 ;  /* 0x000000ff0300720c */ /* 0x000ff60003f25310 */
[----:B------:R-:W-:Y:S02]  /*4df0*/  @!UPT UIADD3 URZ, UPT, UPT, URZ, URZ, URZ ;  /* 0x000000fffffff290 */ /* 0x000fe4000fffe0ff */
[----:B--2---:R-:W2:Y:S01]  /*4e00*/  @P1 LDC.64 R10, c[0x0][0x888] ;  /* 0x00022200ff0a1b82 */ /* 0x004ea20000000a00 */
[----:B------:R-:W-:Y:S04]  /*4e10*/  @P1 IMAD R0, R4, UR36, RZ ;  /* 0x0000002404001c24 */ /* 0x000fe8000f8e02ff */
[----:B--2---:R-:W-:Y:S04]  /*4e20*/  @P1 IMAD.WIDE R10, R0, 0x4, R10 ;  /* 0x00000004000a1825 */ /* 0x004fe800078e020a */
[----:B------:R-:W-:Y:S01]  /*4e30*/  HFMA2 R0, -RZ, RZ, 0, 5.9604644775390625e-08 ;  /* 0x00000001ff007431 */ /* 0x000fe200000001ff */
[----:B---3-5:R3:W5:Y:S04]  /*4e40*/  @P1 LDG.E R41, desc[UR4][R10.64] ;  /* 0x000000040a291981 */ /* 0x028768000c1e1900 */
[----:B------:R-:W-:Y:S01]  /*4e50*/  @!P1 PRMT R80, R0, 0x7610, R80 ;  /* 0x0000761000509816 */ /* 0x000fe20000000050 */
[----:B---3--:R-:W4:Y:S06]  /*4e60*/  @!P1 LDC R41, c[0x0][0x880] ;  /* 0x00022000ff299b82 */ /* 0x008f2c0000000800 */
.L_x_90:
[----:B----45:R-:W-:Y:S01]  /*4e70*/  @!P0 FSETP.EQ.AND P1, PT, R41, RZ, PT ;  /* 0x000000ff2900820b */ /* 0x030fe20003f22000 */
[----:B------:R-:W-:Y:S01]  /*4e80*/  @!UPT UIADD3 URZ, UPT, UPT, URZ, URZ, URZ ;  /* 0x000000fffffff290 */ /* 0x000fe2000fffe0ff */
[----:B------:R-:W-:Y:S11]  /*4e90*/  @!P0 BRA `(.L_x_91) ;  /* 0x0000000000188947 */ /* 0x000ff60003800000 */
[----:B------:R-:W-:Y:S02]  /*4ea0*/  LOP3.LUT P0, RZ, R80, 0xff, RZ, 0xc0, !PT ;  /* 0x000000ff50ff7812 */ /* 0x000fe4000780c0ff */
[----:B------:R-:W-:Y:S04]  /*4eb0*/  ISETP.NE.U32.AND P1, PT, R2, RZ, PT ;  /* 0x000000ff0200720c */ /* 0x000fe80003f25070 */
[----:B------:R-:W-:Y:S04]  /*4ec0*/  ISETP.NE.AND.EX P1, PT, R3, RZ, PT, P1 ;  /* 0x000000ff0300720c */ /* 0x000fe80003f25310 */
[----:B------:R-:W-:Y:S03]  /*4ed0*/  PLOP3.LUT P1, PT, P1, PT, PT, 0x8, 0x80 ;  /* 0x000000000080781c */ /* 0x000fe60000f2e170 */
[----:B------:R-:W-:Y:S11]  /*4ee0*/  @P0 FSETP.EQ.AND P1, PT, R41, RZ, PT ;  /* 0x000000ff2900020b */ /* 0x000ff60003f22000 */
[----:B------:R-:W-:Y:S02]  /*4ef0*/  @!UPT UIADD3 URZ, UPT, UPT, URZ, URZ, URZ ;  /* 0x000000fffffff290 */ /* 0x000fe4000fffe0ff */
.L_x_91:
[----:B------:R-:W3:Y:S01]  /*4f00*/  SYNCS.PHASECHK.TRANS64.TRYWAIT P2, [UR21+0x60], R9 ;  /* 0x00006009ff0075a7 */ /* 0x000ee20008041115 */
[----:B------:R-:W-:Y:S04]  /*4f10*/  ELECT P0, URZ, PT ;  /* 0x0000000000ff782f */ /* 0x000fe80003800000 */
[----:B------:R-:W-:Y:S11]  /*4f20*/  PLOP3.LUT P1, PT, P1, P0, PT, 0xf2, 0x2f ;  /* 0x00000000002f781c */ /* 0x000ff60000f21e72 */
[----:B------:R-:W-:Y:S02]  /*4f30*/  @!UPT UIADD3 URZ, UPT, UPT, URZ, URZ, URZ ;  /* 0x000000fffffff290 */ /* 0x000fe4000fffe0ff */
[----:B------:R-:W-:Y:S05]  /*4f40*/  @!P1 IADD3 R8, P0, PT, R16, 0x580, RZ ;  /* 0x0000058010089810 */ /* 0x000fea0007f1e0ff */
[----:B------:R-:W-:Y:S01]  /*4f50*/  @!P1 IMAD.X R6, RZ, RZ, R17, P0 ;  /* 0x000000ffff069224 */ /* 0x000fe200000e0611 */
[----:B---3--:R-:W-:Y:S07]  /*4f60*/  @!P2 BRA `(.L_x_92) ;  /* 0x0000005400d0a947 */ /* 0x008fee0003800000 */
.L_x_182:
[----:B------:R-:W-:Y:S01]  /*4f70*/  @!P1 R2UR UR5, R8 ;  /* 0x00000000080592ca */ /* 0x000fe200000e0000 */
[----:B------:R-:W-:Y:S01]  /*4f80*/  VOTEU.ALL UP0, P1 ;  /* 0x0000000000ff7886 */ /* 0x000fe20000800000 */
[----:B------:R-:W-:Y:S01]  /*4f90*/  @!P1 R2UR UR4, R6 ;  /* 0x00000000060492ca */ /* 0x000fe200000e0000 */
[----:B------:R-:W-:Y:S01]  /*4fa0*/  UMOV UR6, 0x0 ;  /* 0x0000000000067882 */ /* 0x000fe20000000000 */
[----:B------:R-:W-:Y:S01]  /*4fb0*/  UMOV UR7, 0x10000000 ;  /* 0x1000000000077882 */ /* 0x000fe20000000000 */
[----:B------:R-:W-:Y:S01]  /*4fc0*/  UMOV UR44, UR36 ;  /* 0x00000024002c7c82 */ /* 0x000fe20008000000 */
[----:B------:R-:W-:Y:S01]  /*4fd0*/  @!UP0 UIADD3 UR40, UPT, UPT, UR21, 0x200, URZ ;  /* 0x0000020015288890 */ /* 0x000fe2000fffe0ff */
[----:B--2---:R-:W-:Y:S01]  /*4fe0*/  @!P1 IMAD.MOV.U32 R0, RZ, RZ, 0x2000 ;  /* 0x00002000ff009424 */ /* 0x004fe200078e00ff */
[----:B------:R-:W-:Y:S01]  /*4ff0*/  @!UP0 UIADD3 UR10, UPT, UPT, UR42, 0x80, URZ ;  /* 0x000000802a0a8890 */ /* 0x000fe2000fffe0ff */
[----:B------:R-:W-:Y:S01]  /*5000*/  @!P1 IADD3 R8, P0, PT, R16, 0x580, RZ ;  /* 0x0000058010089810 */ /* 0x000fe20007f1e0ff */
[----:B------:R-:W-:Y:S01]  /*5010*/  @!UP0 UIADD3 UR8, UPT, UPT, UR21, 0x1200, URZ ;  /* 0x0000120015088890 */ /* 0x000fe2000fffe0ff */
[----:B------:R-:W-:Y:S02]  /*5020*/  VOTEU.ALL UP0, P1 ;  /* 0x0000000000ff7886 */ /* 0x000fe40000800000 */
[----:B------:R-:W-:Y:S01]  /*5030*/  IMAD.U32 R10, RZ, RZ, UR5 ;  /* 0x00000005ff0a7e24 */ /* 0x000fe2000f8e00ff */
[----:B------:R-:W-:Y:S01]  /*5040*/  UMOV UR9, UR41 ;  /* 0x0000002900097c82 */ /* 0x000fe20008000000 */
[----:B------:R-:W-:Y:S01]  /*5050*/  IMAD.U32 R11, RZ, RZ, UR4 ;  /* 0x00000004ff0b7e24 */ /* 0x000fe2000f8e00ff */
[----:B------:R-:W-:Y:S01]  /*5060*/  UMOV UR11, UR43 ;  /* 0x0000002b000b7c82 */ /* 0x000fe20008000000 */
[----:B------:R-:W-:Y:S01]  /*5070*/  UMOV UR12, UR36 ;  /* 0x00000024000c7c82 */ /* 0x000fe20008000000 */
[----:B------:R-:W-:Y:S01]  /*5080*/  @!P1 R2UR UR4, R10 ;  /* 0x000000000a0492ca */ /* 0x000fe200000e0000 */
[----:B------:R-:W-:Y:S01]  /*5090*/  @!P1 IMAD.X R6, RZ, RZ, R17, P0 ;  /* 0x000000ffff069224 */ /* 0x000fe200000e0611 */
[----:B------:R-:W-:Y:S11]  /*50a0*/  @!P1 R2UR UR5, R11 ;  /* 0x000000000b0592ca */ /* 0x000ff600000e0000 */
[----:B------:R-:W-:Y:S02]  /*50b0*/  @!UPT UIADD3 URZ, UPT, UPT, URZ, URZ, URZ ;  /* 0x000000fffffff290 */ /* 0x000fe4000fffe0ff */
[----:B------:R2:W-:Y:S01]  /*50c0*/  @!UP0 UTMALDG.3D [UR40], [UR4], desc[UR6] ;  /* 0x00000628040085b4 */ /* 0x0005e20008011000 */
[----:B------:R-:W-:Y:S05]  /*50d0*/  VOTEU.ALL UP0, P1 ;  /* 0x0000000000ff7886 */ /* 0x000fea0000800000 */
[----:B------:R2:W-:Y:S01]  /*50e0*/  @!UP0 UTMALDG.3D [UR8], [UR4], desc[UR6] ;  /* 0x00000608040085b4 */ /* 0x0005e20008011000 */
[----:B------:R2:W-:Y:S01]  /*50f0*/  @!P1 SYNCS.ARRIVE.TRANS64.RED.A0TR RZ, [UR21+0x40], R0 ;  /* 0x00004000ffff99a7 */ /* 0x0005e20008300415 */
[----:B------:R-:W-:Y:S01]  /*5100*/  SYNCS.ARRIVE.TRANS64.RED.A1T0 RZ, [UR46], RZ ;  /* 0x000000ffffff79a7 */ /* 0x000fe2000810042e */
[----:B------:R-:W3:Y:S02]  /*5110*/  SYNCS.PHASECHK.TRANS64.TRYWAIT P2, [UR21+0x68], R9 ;  /* 0x00006809ff0075a7 */ /* 0x000ee40008041115 */
[----:B--23--:R-:W-:Y:S05]  /*5120*/  @!P2 BRA `(.L_x_93) ;  /* 0x000000540078a947 */ /* 0x00cfea0003800000 */
.L_x_184:
        /* <DEDUP_REMOVED lines=10> */
[----:B------:R-:W-:Y:S02]  /*51d0*/  @!UP0 UIADD3 UR10, UPT, UPT, UR42, 0xa0, URZ ;  /* 0x000000a02a0a8890 */ /* 0x000fe4000fffe0ff */
[----:B------:R-:W-:Y:S01]  /*51e0*/  @!UP0 UIADD3 UR8, UPT, UPT, UR21, 0x3200, URZ ;  /* 0x0000320015088890 */ /* 0x000fe2000fffe0ff */
[----:B------:R-:W-:Y:S01]  /*51f0*/  IMAD.U32 R10, RZ, RZ, UR5 ;  /* 0x00000005ff0a7e24 */ /* 0x000fe2000f8e00ff */
[----:B------:R-:W-:Y:S01]  /*5200*/  VOTEU.ALL UP0, P1 ;  /* 0x0000000000ff7886 */ /* 0x000fe20000800000 */
[----:B------:R-:W-:Y:S01]  /*5210*/  IMAD.U32 R11, RZ, RZ, UR4 ;  /* 0x00000004ff0b7e24 */ /* 0x000fe2000f8e00ff */
[----:B------:R-:W-:Y:S01]  /*5220*/  UMOV UR9, UR33 ;  /* 0x0000002100097c82 */ /* 0x000fe20008000000 */
[----:B------:R-:W-:Y:S01]  /*5230*/  UMOV UR11, UR43 ;  /* 0x0000002b000b7c82 */ /* 0x000fe20008000000 */
[----:B------:R-:W-:Y:S01]  /*5240*/  @!P1 R2UR UR4, R10 ;  /* 0x000000000a0492ca */ /* 0x000fe200000e0000 */
[----:B------:R-:W-:Y:S01]  /*5250*/  UMOV UR12, UR36 ;  /* 0x00000024000c7c82 */ /* 0x000fe20008000000 */
[----:B------:R-:W-:Y:S01]  /*5260*/  @!P1 R2UR UR5, R11 ;  /* 0x000000000b0592ca */ /* 0x000fe200000e0000 */
[----:B------:R-:W-:Y:S11]  /*5270*/  @!P1 IMAD.X R6, RZ, RZ, R17, P0 ;  /* 0x000000ffff069224 */ /* 0x000ff600000e0611 */
[----:B------:R-:W-:Y:S01]  /*5280*/  @!UPT UIADD3 URZ, UPT, UPT, URZ, URZ, URZ ;  /* 0x000000fffffff290 */ /* 0x000fe2000fffe0ff */
[----:B------:R2:W-:Y:S01]  /*5290*/  @!UP0 UTMALDG.3D [UR32], [UR4], desc[UR6] ;  /* 0x00000620040085b4 */ /* 0x0005e20008011000 */
[----:B------:R-:W-:Y:S05]  /*52a0*/  VOTEU.ALL UP0, P1 ;  /* 0x0000000000ff7886 */ /* 0x000fea0000800000 */
[----:B------:R2:W-:Y:S01]  /*52b0*/  @!UP0 UTMALDG.3D [UR8], [UR4], desc[UR6] ;  /* 0x00000608040085b4 */ /* 0x0005e20008011000 */
[----:B------:R2:W-:Y:S01]  /*52c0*/  @!P1 SYNCS.ARRIVE.TRANS64.RED.A0TR RZ, [UR21+0x48], R0 ;  /* 0x00004800ffff99a7 */ /* 0x0005e20008300415 */
[----:B------:R-:W-:Y:S01]  /*52d0*/  SYNCS.ARRIVE.TRANS64.RED.A1T0 RZ, [UR39], RZ ;  /* 0x000000ffffff79a7 */ /* 0x000fe20008100427 */
[----:B------:R-:W3:Y:S02]  /*52e0*/  SYNCS.PHASECHK.TRANS64.TRYWAIT P2, [UR21+0x70], R9 ;  /* 0x00007009ff0075a7 */ /* 0x000ee40008041115 */
[----:B--23--:R-:W-:Y:S05]  /*52f0*/  @!P2 BRA `(.L_x_94) ;  /* 0x00000054001ca947 */ /* 0x00cfea0003800000 */
.L_x_186:
        /* <DEDUP_REMOVED lines=9> */
[----:B------:R-:W-:Y:S01]  /*5390*/  VIADD R14, R14, 0x1 ;  /* 0x000000010e0e7836 */ /* 0x000fe20000000000 */
        /* <DEDUP_REMOVED lines=10> */
[----:B------:R-:W-:Y:S11]  /*5440*/  UMOV UR12, UR36 ;  /* 0x00000024000c7c82 */ /* 0x000ff60008000000 */
        /* <DEDUP_REMOVED lines=8> */
.L_x_188:
[----:B------:R-:W-:Y:S01]  /*54d0*/  UPLOP3.LUT UP2, UPT, UPT, UPT, UPT, 0x80, 0x8 ;  /* 0x000000000008789c */ /* 0x000fe20003f4f070 */
[----:B------:R-:W-:Y:S01]  /*54e0*/  @!P1 IADD3 R6, P0, PT, R16, 0x580, RZ ;  /* 0x0000058010069810 */ /* 0x000fe20007f1e0ff */
[----:B------:R-:W-:Y:S01]  /*54f0*/  UMOV UR6, 0x0 ;  /* 0x0000000000067882 */ /* 0x000fe20000000000 */
[----:B------:R-:W-:Y:S01]  /*5500*/  UMOV UR7, 0x10000000 ;  /* 0x1000000000077882 */ /* 0x000fe20000000000 */
[----:B------:R-:W-:Y:S01]  /*5510*/  VOTEU.ALL UP0, P1 ;  /* 0x0000000000ff7886 */ /* 0x000fe20000800000 */
[----:B------:R-:W-:Y:S01]  /*5520*/  @!P1 R2UR UR5, R6 ;  /* 0x00000000060592ca */ /* 0x000fe200000e0000 */
[----:B--2---:R-:W-:Y:S01]  /*5530*/  @!P1 IMAD.X R0, RZ, RZ, R17, P0 ;  /* 0x000000ffff009224 */ /* 0x004fe200000e0611 */
[----:B------:R-:W-:Y:S01]  /*5540*/  UMOV UR19, UR43 ;  /* 0x0000002b00137c82 */ /* 0x000fe20008000000 */
[----:B------:R-:W-:Y:S01]  /*5550*/  UMOV UR20, UR36 ;  /* 0x0000002400147c82 */ /* 0x000fe20008000000 */
[----:B------:R-:W-:Y:S01]  /*5560*/  @!UP0 UIADD3 UR18, UPT, UPT, UR42, 0x60, URZ ;  /* 0x000000602a128890 */ /* 0x000fe2000fffe0ff */
[----:B------:R-:W-:Y:S01]  /*5570*/  R2UR UR26, R82 ;  /* 0x00000000521a72ca */ /* 0x000fe200000e0000 */
[----:B------:R-:W-:Y:S01]  /*5580*/  @!UP0 UIADD3 UR16, UPT, UPT, UR21, 0x6200, URZ ;  /* 0x0000620015108890 */ /* 0x000fe2000fffe0ff */
[----:B------:R-:W-:Y:S01]  /*5590*/  @!P1 R2UR UR4, R0 ;  /* 0x00000000000492ca */ /* 0x000fe200000e0000 */
[----:B------:R-:W-:Y:S01]  /*55a0*/  @!UP0 UIADD3 UR17, UPT, UPT, UR21, 0x58, URZ ;  /* 0x0000005815118890 */ /* 0x000fe2000fffe0ff */
[----:B------:R-:W-:Y:S01]  /*55b0*/  R2UR UR24, R83 ;  /* 0x00000000531872ca */ /* 0x000fe200000e0000 */
[----:B------:R-:W-:Y:S01]  /*55c0*/  @!UP0 UIADD3 UR10, UPT, UPT, UR42, 0xe0, URZ ;  /* 0x000000e02a0a8890 */ /* 0x000fe2000fffe0ff */
[----:B------:R-:W-:Y:S01]  /*55d0*/  ISETP.NE.AND P0, PT, R14, 0x2, PT ;  /* 0x000000020e00780c */ /* 0x000fe20003f05270 */
[----:B------:R-:W-:Y:S01]  /*55e0*/  @!UP0 UIADD3 UR8, UPT, UPT, UR21, 0x7200, URZ ;  /* 0x0000720015088890 */ /* 0x000fe2000fffe0ff */
[----:B------:R-:W-:Y:S01]  /*55f0*/  IMAD.U32 R8, RZ, RZ, UR5 ;  /* 0x00000005ff087e24 */ /* 0x000fe2000f8e00ff */
[----:B------:R-:W-:Y:S01]  /*5600*/  VOTEU.ALL UP0, P1 ;  /* 0x0000000000ff7886 */ /* 0x000fe20000800000 */
[----:B------:R-:W-:Y:S01]  /*5610*/  UMOV UR11, UR43 ;  /* 0x0000002b000b7c82 */ /* 0x000fe20008000000 */
[----:B------:R-:W-:Y:S01]  /*5620*/  UMOV UR12, UR36 ;  /* 0x00000024000c7c82 */ /* 0x000fe20008000000 */
[----:B------:R-:W-:Y:S01]  /*5630*/  UMOV UR9, UR17 ;  /* 0x0000001100097c82 */ /* 0x000fe20008000000 */
[----:B------:R-:W-:Y:S01]  /*5640*/  SEL R0, RZ, 0x1, P0 ;  /* 0x00000001ff007807 */ /* 0x000fe20000000000 */
[----:B------:R-:W-:Y:S01]  /*5650*/  UIADD3 UR32, UPT, UPT, UR13, UR26, URZ ;  /* 0x0000001a0d207290 */ /* 0x000fe2000fffe0ff */
[----:B------:R-:W-:Y:S01]  /*5660*/  IMAD.U32 R9, RZ, RZ, UR4 ;  /* 0x00000004ff097e24 */ /* 0x000fe2000f8e00ff */
[----:B------:R-:W-:Y:S01]  /*5670*/  @!P1 R2UR UR4, R8 ;  /* 0x00000000080492ca */ /* 0x000fe200000e0000 */
[----:B------:R-:W-:Y:S01]  /*5680*/  UMOV UR36, UR29 ;  /* 0x0000001d00247c82 */ /* 0x000fe20008000000 */
[----:B------:R-:W-:Y:S02]  /*5690*/  LOP3.LUT R13, R13, R0, RZ, 0x3c, !PT ;  /* 0x000000000d0d7212 */ /* 0x000fe400078e3cff */
[----:B------:R-:W-:Y:S02]  /*56a0*/  @!P1 R2UR UR5, R9 ;  /* 0x00000000090592ca */ /* 0x000fe400000e0000 */
[----:B------:R-:W-:Y:S02]  /*56b0*/  LOP3.LUT R15, R15, 0x1, RZ, 0x3c, !PT ;  /* 0x000000010f0f7812 */ /* 0x000fe400078e3cff */
[----:B------:R-:W-:Y:S09]  /*56c0*/  SEL R14, R14, RZ, P0 ;  /* 0x000000ff0e0e7207 */ /* 0x000ff20000000000 */
[----:B------:R2:W-:Y:S01]  /*56d0*/  @!UP0 UTMALDG.3D [UR16], [UR4], desc[UR6] ;  /* 0x00000610040085b4 */ /* 0x0005e20008011000 */
[----:B------:R-:W-:Y:S05]  /*56e0*/  VOTEU.ALL UP0, P1 ;  /* 0x0000000000ff7886 */ /* 0x000fea0000800000 */
[----:B------:R3:W-:Y:S01]  /*56f0*/  @!UP0 UTMALDG.3D [UR8], [UR4], desc[UR6] ;  /* 0x00000608040085b4 */ /* 0x0007e20008011000 */
[----:B------:R3:W-:Y:S01]  /*5700*/  @!P1 SYNCS.ARRIVE.TRANS64.RED.A0TR RZ, [UR21+0x58], R7 ;  /* 0x00005807ffff99a7 */ /* 0x0007e20008300415 */
[----:B------:R-:W-:Y:S01]  /*5710*/  SYNCS.ARRIVE.TRANS64.RED.A1T0 RZ, [UR37], RZ ;  /* 0x000000ffffff79a7 */ /* 0x000fe20008100425 */
[----:B--2---:R-:W-:Y:S01]  /*5720*/  UIADD3 UR20, UPT, UPT, UR14, UR24, URZ ;  /* 0x000000180e147290 */ /* 0x004fe2000fffe0ff */
[----:B------:R-:W-:Y:S11]  /*5730*/  BRA.U UP1, `(.L_x_96) ;  /* 0xfffffff101047547 */ /* 0x000ff6000b83ffff */
[----:B------:R-:W-:-:S04]  /*5740*/  SHF.L.U32 R3, R15, 0x1f, RZ ;  /* 0x0000001f0f037819 */ /* 0x000fc800000006ff */
[----:B------:R-:W2:Y:S02]  /*5750*/  SYNCS.PHASECHK.TRANS64.TRYWAIT P0, [UR21+0x60], R3 ;  /* 0x00006003ff0075a7 */ /* 0x000ea40008001115 */
[----:B--2---:R-:W-:Y:S05]  /*5760*/  @!P0 BRA `(.L_x_97) ;  /* 0x0000005000308947 */ /* 0x004fea0003800000 */
.L_x_190:
[----:B------:R-:W4:Y:S02]  /*5770*/  SYNCS.PHASECHK.TRANS64.TRYWAIT P0, [UR21+0x68], R3 ;  /* 0x00006803ff0075a7 */ /* 0x000f240008001115 */
[----:B----4-:R-:W-:Y:S05]  /*5780*/  @!P0 BRA `(.L_x_98) ;  /* 0x0000005000408947 */ /* 0x010fea0003800000 */
.L_x_192:
[----:B------:R-:W4:Y:S02]  /*5790*/  SYNCS.PHASECHK.TRANS64.TRYWAIT P0, [UR21+0x70], R3 ;  /* 0x00007003ff0075a7 */ /* 0x000f240008001115 */
[----:B----4-:R-:W-:Y:S05]  /*57a0*/  @!P0 BRA `(.L_x_99) ;  /* 0x0000005000508947 */ /* 0x010fea0003800000 */
.L_x_194:
[----:B--2---:R-:W-:-:S07]  /*57b0*/  MOV R0, UR21 ;  /* 0x0000001500007c02 */ /* 0x004fce0008000f00 */
.L_x_100:
[----:B--2---:R-:W-:-:S04]  /*57c0*/  SHF.L.U32 R3, R15, 0x1f, RZ ;  /* 0x0000001f0f037819 */ /* 0x004fc800000006ff */
[----:B------:R2:W4:Y:S03]  /*57d0*/  SYNCS.PHASECHK.TRANS64.TRYWAIT P0, [R0+URZ+0x78], R3 ;  /* 0x00007803000075a7 */ /* 0x00052600080011ff */
[----:B----4-:R-:W-:Y:S05]  /*57e0*/  @!P0 NANOSLEEP.SYNCS 0x989680 ;  /* 0x009896800000895d */ /* 0x010fea0003900000 */
[----:B------:R-:W4:Y:S02]  /*57f0*/  @!P0 SYNCS.PHASECHK.TRANS64 P0, [R0+URZ+0x78], R3 ;  /* 0x00007803000085a7 */ /* 0x000f2400080010ff */
[----:B-1-34-:R-:W-:Y:S05]  /*5800*/  @P0 EXIT ;  /* 0x000000000000094d */ /* 0x01afea0003800000 */
[----:B------:R-:W-:Y:S05]  /*5810*/  BRA `(.L_x_100) ;  /* 0xfffffffc00e87947 */ /* 0x000fea000383ffff */
.L_x_85:
[----:B------:R-:W-:-:S06]  /*5820*/  UISETP.GE.AND UP0, UPT, UR13, 0x4, UPT ;  /* 0x000000040d00788c */ /* 0x000fcc000bf06270 */
[----:B------:R-:W-:-:S13]  /*5830*/  PLOP3.LUT P0, PT, PT, PT, UP0, 0x80, 0x8 ;  /* 0x000000000008781c */ /* 0x000fda0003f0f008 */
[----:B------:R-:W-:Y:S05]  /*5840*/  @!P0 EXIT ;  /* 0x000000000000894d */ /* 0x000fea0003800000 */
[----:B------:R-:W1:Y:S08]  /*5850*/  S2UR UR4, SR_CgaCtaId ;  /* 0x00000000000479c3 */ /* 0x000e700000008800 */
[----:B------:R-:W-:Y:S01]  /*5860*/  BAR.SYNC.DEFER_BLOCKING 0x6, 0xa0 ;  /* 0x0182800000007b1d */ /* 0x000fe20000010000 */
[----:B------:R-:W-:Y:S01]  /*5870*/  IMAD.SHL.U32 R3, R95, 0x20, RZ ;  /* 0x000000205f037824 */ /* 0x000fe200078e00ff */
[C---:B------:R-:W-:Y:S01]  /*5880*/  SHF.L.U32 R4, R81.reuse, 0x15, RZ ;  /* 0x0000001551047819 */ /* 0x040fe200000006ff */
[----:B------:R-:W-:Y:S01]  /*5890*/  IMAD.SHL.U32 R5, R81, 0x400, RZ ;  /* 0x0000040051057824 */ /* 0x000fe200078e00ff */
[C---:B------:R-:W-:Y:S01]  /*58a0*/  LOP3.LUT R96, R95.reuse, 0x60, RZ, 0xc0, !PT ;  /* 0x000000605f607812 */ /* 0x040fe200078ec0ff */
[----:B------:R-:W-:Y:S01]  /*58b0*/  IMAD.SHL.U32 R2, R95, 0x4, RZ ;  /* 0x000000045f027824 */ /* 0x000fe200078e00ff */
[----:B------:R-:W-:-:S02]  /*58c0*/  UMOV UR43, 0x400 ;  /* 0x00000400002b7882 */ /* 0x000fc40000000000 */
[----:B------:R-:W2:Y:S01]  /*58d0*/  LDC.64 R78, c[0x0][0x8b0] ;  /* 0x00022c00ff4e7b82 */ /* 0x000ea20000000a00 */
[----:B------:R-:W-:Y:S01]  /*58e0*/  LOP3.LUT R94, R3, 0xb20, RZ, 0xc0, !PT ;  /* 0x00000b20035e7812 */ /* 0x000fe200078ec0ff */
[----:B------:R-:W-:Y:S01]  /*58f0*/  IMAD.U32 R37, R95, 0x10000, RZ ;  /* 0x000100005f257824 */ /* 0x000fe200078e00ff */
[----:B------:R-:W-:Y:S01]  /*5900*/  LOP3.LUT R3, R3, 0xc0, RZ, 0xc0, !PT ;  /* 0x000000c003037812 */ /* 0x000fe200078ec0ff */
[----:B------:R-:W-:Y:S01]  /*5910*/  HFMA2 R36, -RZ, RZ, 0, 0 ;  /* 0x00000000ff247431 */ /* 0x000fe200000001ff */
[----:B------:R-:W-:Y:S01]  /*5920*/  LOP3.LUT R94, R94, 0x400, R5, 0xf8, !PT ;  /* 0x000004005e5e7812 */ /* 0x000fe200078ef805 */
[----:B------:R-:W-:Y:S01]  /*5930*/  IMAD.MOV.U32 R91, RZ, RZ, 0x1 ;  /* 0x00000001ff5b7424 */ /* 0x000fe200078e00ff */
[----:B------:R-:W-:Y:S01]  /*5940*/  LOP3.LUT R3, R3, 0x18, R2, 0xf8, !PT ;  /* 0x0000001803037812 */ /* 0x000fe200078ef802 */
[----:B------:R-:W3:Y:S01]  /*5950*/  LDC.64 R76, c[0x0][0x8a8] ;  /* 0x00022a00ff4c7b82 */ /* 0x000ee20000000a00 */
[----:B------:R-:W-:Y:S01]  /*5960*/  LOP3.LUT R4, R4, 0x200000, RZ, 0xc0, !PT ;  /* 0x0020000004047812 */ /* 0x000fe200078ec0ff */
[----:B------:R-:W-:Y:S01]  /*5970*/  IMAD.MOV.U32 R90, RZ, RZ, RZ ;  /* 0x000000ffff5a7224 */ /* 0x000fe200078e00ff */
[----:B------:R-:W-:Y:S01]  /*5980*/  LOP3.LUT R94, R94, R3, RZ, 0xfc, !PT ;  /* 0x000000035e5e7212 */ /* 0x000fe200078efcff */
[----:B------:R-:W-:Y:S01]  /*5990*/  IMAD.MOV.U32 R87, RZ, RZ, RZ ;  /* 0x000000ffff577224 */ /* 0x000fe200078e00ff */
[----:B------:R-:W-:Y:S01]  /*59a0*/  LOP3.LUT R93, R95, 0x2, RZ, 0xc0, !PT ;  /* 0x000000025f5d7812 */ /* 0x000fe200078ec0ff */
[----:B------:R-:W4:Y:S01]  /*59b0*/  LDCU UR59, c[0x0][0x370] ;  /* 0x00006e00ff3b77ac */ /* 0x000f220008000800 */
[----:B------:R-:W-:-:S02]  /*59c0*/  LOP3.LUT R37, R4, 0x400000, R37, 0xf8, !PT ;  /* 0x0040000004257812 */ /* 0x000fc400078ef825 */
[----:B------:R-:W-:Y:S01]  /*59d0*/  LOP3.LUT R95, R95, 0x4, RZ, 0xc0, !PT ;  /* 0x000000045f5f7812 */ /* 0x000fe200078ec0ff */
[----:B-1----:R-:W-:Y:S01]  /*59e0*/  ULEA UR43, UR4, UR43, 0x18 ;  /* 0x0000002b042b7291 */ /* 0x002fe2000f8ec0ff */
[----:B------:R-:W-:Y:S01]  /*59f0*/  MOV R89, RZ ;  /* 0x000000ff00597202 */ /* 0x000fe20000000f00 */
[----:B------:R-:W1:Y:S02]  /*5a00*/  LDCU UR42, c[0x0][0xb0c] ;  /* 0x00016180ff2a77ac */ /* 0x000e640008000800 */
[----:B------:R-:W-:Y:S01]  /*5a10*/  UIADD3 UR4, UPT, UPT, UR43, 0x200, URZ ;  /* 0x000002002b047890 */ /* 0x000fe2000fffe0ff */
[----:B------:R-:W1:Y:S04]  /*5a20*/  LDCU UR39, c[0x0][0xb30] ;  /* 0x00016600ff2777ac */ /* 0x000e680008000800 */
[----:B------:R-:W4:Y:S01]  /*5a30*/  LDS R0, [UR43+0x140] ;  /* 0x0001402bff007984 */ /* 0x000f220008000800 */
[----:B------:R-:W-:Y:S01]  /*5a40*/  MOV R85, UR4 ;  /* 0x0000000400557c02 */ /* 0x000fe20008000f00 */
[----:B------:R-:W1:Y:S04]  /*5a50*/  LDCU.64 UR56, c[0x0][0x888] ;  /* 0x00011100ff3877ac */ /* 0x000e680008000a00 */
[----:B------:R-:W-:Y:S01]  /*5a60*/  IMAD R94, R94, 0x2, R85 ;  /* 0x000000025e5e7824 */ /* 0x000fe200078e0255 */
[----:B------:R-:W1:Y:S03]  /*5a70*/  LDCU.64 UR40, c[0x0][0xb28] ;  /* 0x00016500ff2877ac */ /* 0x000e660008000a00 */
[--C-:B------:R-:W-:Y:S01]  /*5a80*/  IMAD R93, R93, -0x10, R94.reuse ;  /* 0xfffffff05d5d7824 */ /* 0x100fe200078e025e */
[----:B------:R-:W1:Y:S01]  /*5a90*/  LDCU.64 UR62, c[0x0][0x890] ;  /* 0x00011200ff3e77ac */ /* 0x000e620008000a00 */
[----:B------:R-:W-:Y:S01]  /*5aa0*/  IMAD R92, R95, -0x10, R94 ;  /* 0xfffffff05f5c7824 */ /* 0x000fe200078e025e */
[----:B------:R-:W1:Y:S01]  /*5ab0*/  LDCU.128 UR52, c[0x0][0xb10] ;  /* 0x00016200ff3477ac */ /* 0x000e620008000c00 */
[----:B------:R-:W1:Y:S01]  /*5ac0*/  LDCU UR58, c[0x0][0x374] ;  /* 0x00006e80ff3a77ac */ /* 0x000e620008000800 */
[----:B------:R-:W-:Y:S01]  /*5ad0*/  UMOV UR47, URZ ;  /* 0x000000ff002f7c82 */ /* 0x000fe20008000000 */
[----:B------:R-:W-:Y:S01]  /*5ae0*/  UMOV UR46, URZ ;  /* 0x000000ff002e7c82 */ /* 0x000fe20008000000 */
[----:B-1234-:R-:W-:-:S07]  /*5af0*/  IMAD.IADD R37, R0, 0x1, R37 ;  /* 0x0000000100257824 */ /* 0x01efce00078e0225 */
.L_x_144:
[----:B------:R-:W-:Y:S02]  /*5b00*/  LEA R3, R87, UR43, 0x3 ;  /* 0x0000002b57037c11 */ /* 0x000fe4000f8e18ff */
[----:B------:R-:W-:Y:S02]  /*5b10*/  SHF.L.U32 R0, R89, 0x1f, RZ ;  /* 0x0000001f59007819 */ /* 0x000fe400000006ff */
[----:B------:R-:W-:Y:S02]  /*5b20*/  LEA R5, R87, UR43, 0x4 ;  /* 0x0000002b57057c11 */ /* 0x000fe4000f8e20ff */
[----:B-1----:R-:W1:Y:S02]  /*5b30*/  SYNCS.PHASECHK.TRANS64.TRYWAIT P0, [R3+URZ+0x90], R0 ;  /* 0x00009000030075a7 */ /* 0x002e6400080011ff */
[----:B-12---:R-:W-:Y:S05]  /*5b40*/  @!P0 BRA `(.L_x_101) ;  /* 0x0000004c00808947 */ /* 0x006fea0003800000 */
.L_x_195:
        /* <DEDUP_REMOVED lines=11> */
[----:B------:R-:W-:Y:S01]  /*5c00*/  PLOP3.LUT P0, PT, PT, PT, UP1, 0x80, 0x8 ;  /* 0x000000000008781c */ /* 0x000fe20003f0f018 */
[----:B------:R-:W-:Y:S11]  /*5c10*/  UP2UR UR61, UPR, URZ, 0x2 ;  /* 0x00000002ff3d7883 */ /* 0x000ff60008000000 */
[----:B------:R-:W-:Y:S01]  /*5c20*/  @!UPT UIADD3 URZ, UPT, UPT, URZ, URZ, URZ ;  /* 0x000000fffffff290 */ /* 0x000fe2000fffe0ff */
[----:B-1----:R-:W-:Y:S02]  /*5c30*/  @P0 SHF.R.U32.HI R0, RZ, 0x10, R5 ;  /* 0x00000010ff000819 */ /* 0x002fe40000011605 */
        /* <DEDUP_REMOVED lines=12> */
[----:B------:R-:W2:Y:S01]  /*5d00*/  LDCU UR12, c[0x0][0xb20] ;  /* 0x00016400ff0c77ac */ /* 0x000ea20008000800 */
[----:B------:R-:W-:Y:S02]  /*5d10*/  UIMAD.WIDE.U32 UR4, UR58, UR55, URZ ;  /* 0x000000373a0472a5 */ /* 0x000fe4000f8e00ff */
[----:B------:R-:W-:Y:S02]  /*5d20*/  UIMAD.WIDE.U32 UR6, UR59, UR52, URZ ;  /* 0x000000343b0672a5 */ /* 0x000fe4000f8e00ff */
[----:B------:R-:W-:Y:S02]  /*5d30*/  UISETP.NE.AND UP0, UPT, UR54, 0x1, UPT ;  /* 0x000000013600788c */ /* 0x000fe4000bf05270 */
[----:B------:R-:W-:Y:S02]  /*5d40*/  UIMAD.WIDE.U32 UR8, UR37, UR55, URZ ;  /* 0x00000037250872a5 */ /* 0x000fe4000f8e00ff */
[----:B------:R-:W-:Y:S02]  /*5d50*/  UIMAD.WIDE.U32 UR10, UR38, UR52, URZ ;  /* 0x00000034260a72a5 */ /* 0x000fe4000f8e00ff */
[----:B------:R-:W-:Y:S02]  /*5d60*/  UISETP.NE.AND UP1, UPT, UR42, 0x1, UPT ;  /* 0x000000012a00788c */ /* 0x000fe4000bf25270 */
[----:B------:R-:W-:Y:S01]  /*5d70*/  UISETP.NE.AND UP2, UPT, UR45, 0x1, UPT ;  /* 0x000000012d00788c */ /* 0x000fe2000bf45270 */
[----:B------:R-:W-:Y:S02]  /*5d80*/  UMOV UR4, UR5 ;  /* 0x0000000500047c82 */ /* 0x000fe40008000000 */
[----:B--2---:R-:W-:Y:S03]  /*5d90*/  USHF.R.U32.HI UR5, URZ, UR12, UR4 ;  /* 0x0000000cff057299 */ /* 0x004fe60008011604 */
[----:B------:R-:W-:Y:S02]  /*5da0*/  UMOV UR4, UR7 ;  /* 0x0000000700047c82 */ /* 0x000fe40008000000 */
[----:B------:R-:W-:Y:S02]  /*5db0*/  USHF.R.U32.HI UR7, URZ, UR53, UR4 ;  /* 0x00000035ff077299 */ /* 0x000fe40008011604 */
[----:B------:R-:W-:Y:S02]  /*5dc0*/  USEL UR4, UR58, UR5, !UP0 ;  /* 0x000000053a047287 */ /* 0x000fe4000c000000 */
[----:B------:R-:W-:Y:S01]  /*5dd0*/  USEL UR7, UR59, UR7, !UP1 ;  /* 0x000000073b077287 */ /* 0x000fe2000c800000 */
[----:B------:R-:W-:Y:S01]  /*5de0*/  UMOV UR5, UR9 ;  /* 0x0000000900057c82 */ /* 0x000fe20008000000 */
[----:B------:R-:W-:Y:S02]  /*5df0*/  UIMAD.WIDE.U32 UR8, UR4, UR40, URZ ;  /* 0x00000028040872a5 */ /* 0x000fe4000f8e00ff */
[----:B------:R-:W-:Y:S03]  /*5e00*/  USHF.R.U32.HI UR6, URZ, UR12, UR5 ;  /* 0x0000000cff067299 */ /* 0x000fe60008011605 */
[----:B------:R-:W-:Y:S01]  /*5e10*/  UMOV UR5, UR11 ;  /* 0x0000000b00057c82 */ /* 0x000fe20008000000 */
[----:B------:R-:W-:Y:S02]  /*5e20*/  UIMAD.WIDE.U32 UR10, UR7, UR40, URZ ;  /* 0x00000028070a72a5 */ /* 0x000fe4000f8e00ff */
[----:B------:R-:W-:Y:S02]  /*5e30*/  USHF.R.U32.HI UR12, URZ, UR53, UR5 ;  /* 0x00000035ff0c7299 */ /* 0x000fe40008011605 */
[----:B------:R-:W-:Y:S01]  /*5e40*/  USEL UR6, UR37, UR6, !UP0 ;  /* 0x0000000625067287 */ /* 0x000fe2000c000000 */
[----:B------:R-:W-:Y:S02]  /*5e50*/  UMOV UR5, UR9 ;  /* 0x0000000900057c82 */ /* 0x000fe40008000000 */
[----:B------:R-:W-:Y:S01]  /*5e60*/  UMOV UR10, UR11 ;  /* 0x0000000b000a7c82 */ /* 0x000fe20008000000 */
[----:B------:R-:W-:Y:S02]  /*5e70*/  @UP2 USHF.R.U32.HI UR4, URZ, UR41, UR5 ;  /* 0x00000029ff042299 */ /* 0x000fe40008011605 */
[----:B------:R-:W-:Y:S02]  /*5e80*/  @UP2 USHF.R.U32.HI UR7, URZ, UR41, UR10 ;  /* 0x00000029ff072299 */ /* 0x000fe4000801160a */
[----:B------:R-:W-:Y:S02]  /*5e90*/  UIMAD UR4, UR45, UR4, URZ ;  /* 0x000000042d0472a4 */ /* 0x000fe4000f8e02ff */
        /* <DEDUP_REMOVED lines=8> */
[----:B------:R-:W-:Y:S02]  /*5f20*/  USEL UR11, UR6, UR4, !UP2 ;  /* 0x00000004060b7287 */ /* 0x000fe4000d000000 */
[----:B------:R-:W-:Y:S02]  /*5f30*/  UIADD3 UR8, UPT, UPT, -UR5, URZ, URZ ;  /* 0x000000ff05087290 */ /* 0x000fe4000fffe1ff */
[----:B------:R-:W-:Y:S01]  /*5f40*/  UIADD3 UR10, UPT, UPT, -UR11, URZ, URZ ;  /* 0x000000ff0b0a7290 */ /* 0x000fe2000fffe1ff */
[----:B------:R-:W-:Y:S01]  /*5f50*/  @!UP0 UMOV UR4, UR9 ;  /* 0x0000000900048c82 */ /* 0x000fe20008000000 */
[----:B------:R-:W-:Y:S02]  /*5f60*/  UIADD3 UR9, UPT, UPT, -UR6, URZ, URZ ;  /* 0x000000ff06097290 */ /* 0x000fe4000fffe1ff */
[----:B------:R-:W-:Y:S02]  /*5f70*/  @!UP0 USHF.R.U32.HI UR4, URZ, UR41, UR4 ;  /* 0x00000029ff048299 */ /* 0x000fe40008011604 */
[----:B------:R-:W-:Y:S02]  /*5f80*/  UIMAD UR10, UR45, UR10, UR6 ;  /* 0x0000000a2d0a72a4 */ /* 0x000fe4000f8e0206 */
[----:B------:R-:W-:Y:S04]  /*5f90*/  @!UP0 USEL UR4, UR5, UR4, !UP2 ;  /* 0x0000000405048287 */ /* 0x000fe8000d000000 */
[----:B------:R-:W-:Y:S02]  /*5fa0*/  @!UP0 UIMAD UR10, UR7, UR10, UR4 ;  /* 0x0000000a070a82a4 */ /* 0x000fe4000f8e0204 */
[----:B------:R-:W-:Y:S02]  /*5fb0*/  @!UP0 UIADD3 UR11, UPT, UPT, UR11, -UR4, URZ ;  /* 0x800000040b0b8290 */ /* 0x000fe4000fffe0ff */
[----:B------:R-:W-:Y:S02]  /*5fc0*/  UIMAD UR7, UR42, UR8, UR38 ;  /* 0x000000082a0772a4 */ /* 0x000fe4000f8e0226 */
[----:B------:R-:W-:Y:S02]  /*5fd0*/  @!UP0 UIMAD UR6, UR11, UR45, UR5 ;  /* 0x0000002d0b0682a4 */ /* 0x000fe4000f8e0205 */
[----:B------:R-:W-:Y:S01]  /*5fe0*/  UIMAD UR4, UR54, UR9, UR37 ;  /* 0x00000009360472a4 */ /* 0x000fe2000f8e0225 */
[----:B------:R-:W-:Y:S02]  /*5ff0*/  @!UP0 UMOV UR5, UR10 ;  /* 0x0000000a00058c82 */ /* 0x000fe40008000000 */
[----:B------:R-:W-:Y:S02]  /*6000*/  UIMAD UR38, UR5, UR42, UR7 ;  /* 0x0000002a052672a4 */ /* 0x000fe4000f8e0207 */
[----:B------:R-:W-:Y:S11]  /*6010*/  UIMAD UR37, UR6, UR54, UR4 ;  /* 0x00000036062572a4 */ /* 0x000ff6000f8e0204 */
[----:B------:R-:W-:Y:S01]  /*6020*/  @!UPT UIADD3 URZ, UPT, UPT, URZ, URZ, URZ ;  /* 0x000000fffffff290 */ /* 0x000fe2000fffe0ff */
.L_x_102:
[----:B------:R-:W-:Y:S01]  /*6030*/  UISETP.NE.AND UP0, UPT, UR39, 0x1, UPT ;  /* 0x000000012700788c */ /* 0x000fe2000bf05270 */
[----:B------:R-:W-:Y:S01]  /*6040*/  LOP3.LUT P0, RZ, R85, 0x1b0, RZ, 0xc0, !PT ;  /* 0x000001b055ff7812 */ /* 0x000fe2000780c0ff */
[----:B------:R-:W-:Y:S01]  /*6050*/  USHF.L.U32 UR50, UR20, 0x6, URZ ;  /* 0x0000000614327899 */ /* 0x000fe200080006ff */
[----:B------:R-:W-:Y:S01]  /*6060*/  BSSY.RECONVERGENT B6, `(.L_x_103) ;  /* 0x0000034000067945 */ /* 0x000fe20003800200 */
[----:B------:R-:W-:Y:S01]  /*6070*/  USHF.L.U32 UR49, UR32, 0x8, URZ ;  /* 0x0000000820317899 */ /* 0x000fe200080006ff */
[----:B------:R-:W-:Y:S06]  /*6080*/  IADD3 R87, PT, PT, R87, 0x1, RZ ;  /* 0x0000000157577810 */ /* 0x000fec0007ffe0ff */
[----:B------:R-:W2:Y:S01]  /*6090*/  @!UP0 LDCU.128 UR12, c[0x0][0xb10] ;  /* 0x00016200ff0c87ac */ /* 0x000ea20008000c00 */
[----:B------:R-:W3:Y:S01]  /*60a0*/  @!UP0 LDCU UR5, c[0x0][0xb0c] ;  /* 0x00016180ff0587ac */ /* 0x000ee20008000800 */
[----:B------:R-:W4:Y:S01]  /*60b0*/  @!UP0 LDCU UR10, c[0x0][0xb20] ;  /* 0x00016400ff0a87ac */ /* 0x000f220008000800 */
[----:B--2---:R-:W-:Y:S02]  /*60c0*/  UIMAD.WIDE.U32 UR8, UR38, UR12, URZ ;  /* 0x0000000c260872a5 */ /* 0x004fe4000f8e00ff */
[----:B------:R-:W-:Y:S02]  /*60d0*/  UIMAD.WIDE.U32 UR6, UR37, UR15, URZ ;  /* 0x0000000f250672a5 */ /* 0x000fe4000f8e00ff */
[----:B------:R-:W-:Y:S03]  /*60e0*/  @!UP0 UISETP.NE.AND UP1, UPT, UR14, 0x1, UPT ;  /* 0x000000010e00888c */ /* 0x000fe6000bf25270 */
[----:B------:R-:W-:Y:S01]  /*60f0*/  @!UP0 UMOV UR4, UR9 ;  /* 0x0000000900048c82 */ /* 0x000fe20008000000 */
[----:B---3--:R-:W-:Y:S02]  /*6100*/  @!UP0 UISETP.NE.AND UP2, UPT, UR5, 0x1, UPT ;  /* 0x000000010500888c */ /* 0x008fe4000bf45270 */
[----:B------:R-:W-:Y:S01]  /*6110*/  @!UP0 USHF.R.U32.HI UR4, URZ, UR13, UR4 ;  /* 0x0000000dff048299 */ /* 0x000fe20008011604 */
[----:B------:R-:W-:Y:S02]  /*6120*/  @!UP0 UMOV UR6, UR7 ;  /* 0x0000000700068c82 */ /* 0x000fe40008000000 */
[----:B----4-:R-:W-:Y:S02]  /*6130*/  @!UP0 USHF.R.U32.HI UR6, URZ, UR10, UR6 ;  /* 0x0000000aff068299 */ /* 0x010fe40008011606 */
[----:B------:R-:W-:Y:S02]  /*6140*/  @!UP0 USEL UR7, UR38, UR4, !UP2 ;  /* 0x0000000426078287 */ /* 0x000fe4000d000000 */
[----:B------:R-:W-:Y:S04]  /*6150*/  @!UP0 USEL UR6, UR37, UR6, !UP1 ;  /* 0x0000000625068287 */ /* 0x000fe8000c800000 */
[----:B------:R-:W-:Y:S02]  /*6160*/  @!UP0 UIADD3 UR4, UPT, UPT, -UR7, UR6, URZ ;  /* 0x0000000607048290 */ /* 0x000fe4000fffe1ff */
[----:B------:R-:W-:Y:S02]  /*6170*/  @!UP0 UIADD3 UR6, UPT, UPT, UR7, -UR6, URZ ;  /* 0x8000000607068290 */ /* 0x000fe4000fffe0ff */
[----:B------:R-:W-:Y:S02]  /*6180*/  @!UP0 UIMAD UR38, UR4, UR5, UR38 ;  /* 0x00000005042682a4 */ /* 0x000fe4000f8e0226 */
[----:B------:R-:W-:Y:S01]  /*6190*/  @!UP0 UIMAD UR37, UR6, UR14, UR37 ;  /* 0x0000000e062582a4 */ /* 0x000fe2000f8e0225 */
[----:B------:R-:W-:Y:S11]  /*61a0*/  @!P0 BRA `(.L_x_104) ;  /* 0x00000000007c8947 */ /* 0x000ff60003800000 */
[----:B------:R-:W2:Y:S01]  /*61b0*/  LDCU.64 UR8, c[0x4][0x80] ;  /* 0x01001000ff0877ac */ /* 0x000ea20008000a00 */
[----:B------:R-:W-:Y:S01]  /*61c0*/  MOV R2, 0x0 ;  /* 0x0000000000027802 */ /* 0x000fe20000000f00 */
[----:B------:R-:W-:Y:S02]  /*61d0*/  HFMA2 R12, -RZ, RZ, 0, 5.9604644775390625e-08 ;  /* 0x00000001ff0c7431 */ /* 0x000fe400000001ff */
[----:B------:R-:W-:Y:S01]  /*61e0*/  IMAD.MOV.U32 R8, RZ, RZ, 0x70 ;  /* 0x00000070ff087424 */ /* 0x000fe200078e00ff */
[----:B------:R3:W4:Y:S01]  /*61f0*/  LDC.64 R14, c[0x4][R2] ;  /* 0x01000000020e7b82 */ /* 0x0007220000000a00 */
[----:B------:R-:W1:Y:S01]  /*6200*/  LDCU.64 UR6, c[0x4][0x88] ;  /* 0x01001100ff0677ac */ /* 0x000e620008000a00 */
[----:B------:R-:W-:Y:S01]  /*6210*/  IMAD.MOV.U32 R13, RZ, RZ, RZ ;  /* 0x000000ffff0d7224 */ /* 0x000fe200078e00ff */
[----:B------:R-:W1:Y:S01]  /*6220*/  LDCU.64 UR4, c[0x4][0x8] ;  /* 0x01000100ff0477ac */ /* 0x000e620008000a00 */
[----:B--2---:R-:W-:Y:S01]  /*6230*/  MOV R5, UR9 ;  /* 0x0000000900057c02 */ /* 0x004fe20008000f00 */
[----:B------:R-:W-:Y:S01]  /*6240*/  IMAD.U32 R4, RZ, RZ, UR8 ;  /* 0x00000008ff047e24 */ /* 0x000fe2000f8e00ff */
[----:B-1----:R-:W-:Y:S01]  /*6250*/  MOV R7, UR7 ;  /* 0x0000000700077c02 */ /* 0x002fe20008000f00 */
[----:B------:R-:W-:Y:S01]  /*6260*/  IMAD.U32 R6, RZ, RZ, UR6 ;  /* 0x00000006ff067e24 */ /* 0x000fe2000f8e00ff */
[----:B------:R-:W-:Y:S01]  /*6270*/  MOV R11, UR5 ;  /* 0x00000005000b7c02 */ /* 0x000fe20008000f00 */
[----:B------:R-:W-:Y:S02]  /*6280*/  IMAD.U32 R10, RZ, RZ, UR4 ;  /* 0x00000004ff0a7e24 */ /* 0x000fe4000f8e00ff */
[----:B------:R-:W-:Y:S07]  /*6290*/  LEPC R20, `(.L_x_105) ;  /* 0x000000001014794e */ /* 0x000fee0000000000 */
[----:B---345:R-:W-:Y:S05]  /*62a0*/  CALL.ABS.NOINC R14 ;  /* 0x000000000e007343 */ /* 0x038fea0003c00000 */
.L_x_105:
[----:B------:R-:W1:Y:S01]  /*62b0*/  LDCU.64 UR8, c[0x4][0x80] ;  /* 0x01001000ff0877ac */ /* 0x000e620008000a00 */
[----:B------:R-:W2:Y:S01]  /*62c0*/  LDC.64 R2, c[0x4][R2] ;  /* 0x0100000002027b82 */ /* 0x000ea20000000a00 */
[----:B------:R-:W-:Y:S02]  /*62d0*/  HFMA2 R12, -RZ, RZ, 0, 5.9604644775390625e-08 ;  /* 0x00000001ff0c7431 */ /* 0x000fe400000001ff */
[----:B------:R-:W-:Y:S02]  /*62e0*/  IMAD.MOV.U32 R8, RZ, RZ, 0x70 ;  /* 0x00000070ff087424 */ /* 0x000fe400078e00ff */
[----:B------:R-:W-:Y:S01]  /*62f0*/  IMAD.MOV.U32 R13, RZ, RZ, RZ ;  /* 0x000000ffff0d7224 */ /* 0x000fe200078e00ff */
[----:B------:R-:W3:Y:S01]  /*6300*/  LDCU.64 UR6, c[0x4][0x88] ;  /* 0x01001100ff0677ac */ /* 0x000ee20008000a00 */
[----:B------:R-:W4:Y:S01]  /*6310*/  LDCU.64 UR4, c[0x4][0x8] ;  /* 0x01000100ff0477ac */ /* 0x000f220008000a00 */
[----:B-1----:R-:W-:Y:S02]  /*6320*/  MOV R4, UR8 ;  /* 0x0000000800047c02 */ /* 0x002fe40008000f00 */
[----:B------:R-:W-:Y:S02]  /*6330*/  MOV R5, UR9 ;  /* 0x0000000900057c02 */ /* 0x000fe40008000f00 */
[----:B---3--:R-:W-:Y:S01]  /*6340*/  MOV R7, UR7 ;  /* 0x0000000700077c02 */ /* 0x008fe20008000f00 */
[----:B------:R-:W-:Y:S01]  /*6350*/  IMAD.U32 R6, RZ, RZ, UR6 ;  /* 0x00000006ff067e24 */ /* 0x000fe2000f8e00ff */
[----:B----4-:R-:W-:Y:S01]  /*6360*/  MOV R11, UR5 ;  /* 0x00000005000b7c02 */ /* 0x010fe20008000f00 */
[----:B------:R-:W-:Y:S02]  /*6370*/  IMAD.U32 R10, RZ, RZ, UR4 ;  /* 0x00000004ff0a7e24 */ /* 0x000fe4000f8e00ff */
[----:B------:R-:W-:Y:S07]  /*6380*/  LEPC R20, `(.L_x_104) ;  /* 0x000000001014794e */ /* 0x000fee0000000000 */
[----:B--2---:R-:W-:Y:S05]  /*6390*/  CALL.ABS.NOINC R2 ;  /* 0x0000000002007343 */ /* 0x004fea0003c00000 */
.L_x_104:
[----:B------:R-:W-:Y:S05]  /*63a0*/  BSYNC.RECONVERGENT B6 ;  /* 0x0000000000067941 */ /* 0x000fea0003800200 */
.L_x_103:
[----:B------:R-:W-:Y:S01]  /*63b0*/  R2UR UR4, R84 ;  /* 0x00000000540472ca */ /* 0x000fe200000e0000 */
[----:B------:R-:W-:Y:S01]  /*63c0*/  UISETP.NE.U32.AND UP0, UPT, UR62, URZ, UPT ;  /* 0x000000ff3e00728c */ /* 0x000fe2000bf05070 */
[----:B------:R-:W-:Y:S02]  /*63d0*/  ISETP.NE.U32.AND P4, PT, R78, RZ, PT ;  /* 0x000000ff4e00720c */ /* 0x000fe40003f85070 */
[----:B------:R-:W-:Y:S01]  /*63e0*/  ISETP.NE.U32.AND P2, PT, RZ, UR56, PT ;  /* 0x00000038ff007c0c */ /* 0x000fe2000bf45070 */
[----:B------:R-:W-:Y:S01]  /*63f0*/  UISETP.NE.AND.EX UP1, UPT, UR63, URZ, UPT, UP0 ;  /* 0x000000ff3f00728c */ /* 0x000fe2000bf25300 */
[----:B------:R-:W-:Y:S01]  /*6400*/  ISETP.NE.AND.EX P4, PT, R79, RZ, PT, P4 ;  /* 0x000000ff4f00720c */ /* 0x000fe20003f85340 */
[----:B------:R-:W-:Y:S01]  /*6410*/  UPLOP3.LUT UP0, UPT, UPT, UPT, UPT, 0x40, 0x4 ;  /* 0x000000000004789c */ /* 0x000fe20003f0e870 */
[----:B------:R-:W-:Y:S05]  /*6420*/  ISETP.NE.AND.EX P2, PT, RZ, UR57, PT, P2 ;  /* 0x00000039ff007c0c */ /* 0x000fea000bf45320 */
[----:B------:R-:W-:Y:S06]  /*6430*/  UISETP.NE.AND UP2, UPT, UR4, URZ, UPT ;  /* 0x000000ff0400728c */ /* 0x000fec000bf45270 */
[----:B------:R-:W-:Y:S05]  /*6440*/  PLOP3.LUT P1, PT, PT, PT, UP2, 0x80, 0x8 ;  /* 0x000000000008781c */ /* 0x000fea0003f2f028 */
[----:B------:R-:W-:Y:S06]  /*6450*/  @UP2 UPLOP3.LUT UP0, UPT, UPT, UPT, UP1, 0x80, 0x8 ;  /* 0x000000000008289c */ /* 0x000fec0003f0f010 */
[----:B------:R-:W-:Y:S01]  /*6460*/  PLOP3.LUT P0, PT, PT, PT, UP0, 0x80, 0x8 ;  /* 0x000000000008781c */ /* 0x000fe20003f0f008 */
[----:B------:R-:W-:Y:S01]  /*6470*/  @!UPT UIADD3 URZ, UPT, UPT, URZ, URZ, URZ ;  /* 0x000000fffffff290 */ /* 0x000fe2000fffe0ff */
[----:B------:R-:W-:Y:S11]  /*6480*/  BRA.U !UP1, `(.L_x_106) ;  /* 0x00000001093c7547 */ /* 0x000ff6000b800000 */
[----:B------:R-:W-:Y:S01]  /*6490*/  UISETP.NE.U32.AND UP0, UPT, UR56, URZ, UPT ;  /* 0x000000ff3800728c */ /* 0x000fe2000bf05070 */
[----:B-1----:R-:W-:Y:S01]  /*64a0*/  HFMA2 R0, -RZ, RZ, 0, 5.9604644775390625e-08 ;  /* 0x00000001ff007431 */ /* 0x002fe200000001ff */
[----:B------:R-:W1:Y:S01]  /*64b0*/  LDCU.64 UR8, c[0x0][0x358] ;  /* 0x00006b00ff0877ac */ /* 0x000e620008000a00 */
[----:B------:R-:W-:Y:S01]  /*64c0*/  IMAD.MOV.U32 R80, RZ, RZ, 0x1 ;  /* 0x00000001ff507424 */ /* 0x000fe200078e00ff */
[----:B------:R-:W-:Y:S06]  /*64d0*/  UISETP.NE.AND.EX UP0, UPT, UR57, URZ, UPT, UP0 ;  /* 0x000000ff3900728c */ /* 0x000fec000bf05300 */
[----:B------:R-:W-:Y:S05]  /*64e0*/  PLOP3.LUT P3, PT, PT, PT, UP0, 0x80, 0x8 ;  /* 0x000000000008781c */ /* 0x000fea0003f6f008 */
[----:B------:R-:W2:Y:S01]  /*64f0*/  @UP0 LDCU.64 UR4, c[0x0][0x888] ;  /* 0x00011100ff0407ac */ /* 0x000ea20008000a00 */
[----:B------:R-:W-:Y:S07]  /*6500*/  @UP0 UIMAD UR6, UR36, UR62, URZ ;  /* 0x0000003e240602a4 */ /* 0x000fee000f8e02ff */
[----:B------:R-:W-:Y:S01]  /*6510*/  @!P3 PRMT R80, R0, 0x7610, R80 ;  /* 0x000076100050b816 */ /* 0x000fe20000000050 */
[----:B--2---:R-:W-:Y:S06]  /*6520*/  @UP0 UIMAD.WIDE UR4, UR6, 0x4, UR4 ;  /* 0x00000004060408a5 */ /* 0x004fec000f8e0204 */
[----:B------:R-:W-:Y:S01]  /*6530*/  IMAD.U32 R2, RZ, RZ, UR4 ;  /* 0x00000004ff027e24 */ /* 0x000fe2000f8e00ff */
[----:B------:R-:W-:Y:S04]  /*6540*/  MOV R3, UR5 ;  /* 0x0000000500037c02 */ /* 0x000fe80008000f00 */
[----:B------:R-:W2:Y:S01]  /*6550*/  @!UP0 LDCU UR4, c[0x0][0x880] ;  /* 0x00011000ff0487ac */ /* 0x000ea20008000800 */
[----:B-1---5:R3:W5:Y:S02]  /*6560*/  @P3 LDG.E R41, desc[UR8][R2.64] ;  /* 0x0000000802293981 */ /* 0x022764000c1e1900 */
[----:B--23--:R-:W-:Y:S02]  /*6570*/  @!P3 IMAD.U32 R41, RZ, RZ, UR4 ;  /* 0x00000004ff29be24 */ /* 0x00cfe4000f8e00ff */
.L_x_106:
[----:B------:R-:W-:Y:S05]  /*6580*/  @!P4 BRA `(.L_x_107) ;  /* 0x000000000024c947 */ /* 0x000fea0003800000 */
[----:B------:R-:W-:Y:S01]  /*6590*/  ISETP.NE.U32.AND P3, PT, R76, RZ, PT ;  /* 0x000000ff4c00720c */ /* 0x000fe20003f65070 */
[----:B------:R-:W2:Y:S03]  /*65a0*/  LDCU.64 UR4, c[0x0][0x358] ;  /* 0x00006b00ff0477ac */ /* 0x000ea60008000a00 */
[----:B------:R-:W-:Y:S11]  /*65b0*/  ISETP.NE.AND.EX P3, PT, R77, RZ, PT, P3 ;  /* 0x000000ff4d00720c */ /* 0x000ff60003f65330 */
[----:B------:R-:W-:Y:S02]  /*65c0*/  @!UPT UIADD3 URZ, UPT, UPT, URZ, URZ, URZ ;  /* 0x000000fffffff290 */ /* 0x000fe4000fffe0ff */
[----:B------:R-:W3:Y:S01]  /*65d0*/  @P3 LDC.64 R2, c[0x0][0x8a8] ;  /* 0x00022a00ff023b82 */ /* 0x000ee20000000a00 */
[----:B-1----:R-:W-:Y:S04]  /*65e0*/  @P3 IMAD R0, R78, UR36, RZ ;  /* 0x000000244e003c24 */ /* 0x002fe8000f8e02ff */
[----:B---3--:R-:W-:Y:S05]  /*65f0*/  @P3 IMAD.WIDE R2, R0, 0x4, R2 ;  /* 0x0000000400023825 */ /* 0x008fea00078e0202 */
[----:B--2--5:R2:W5:Y:S02]  /*6600*/  @P3 LDG.E R38, desc[UR4][R2.64] ;  /* 0x0000000402263981 */ /* 0x024564000c1e1900 */
[----:B--2---:R-:W3:Y:S02]  /*6610*/  @!P3 LDC R38, c[0x0][0x8a0] ;  /* 0x00022800ff26bb82 */ /* 0x004ee40000000800 */
.L_x_107:
[----:B-----5:R-:W-:Y:S01]  /*6620*/  FSETP.NEU.AND P3, PT, R41, RZ, PT ;  /* 0x000000ff2900720b */ /* 0x020fe20003f6d000 */
[----:B------:R-:W-:Y:S01]  /*6630*/  BSSY B1, `(.L_x_108) ;  /* 0x0000039000017945 */ /* 0x000fe20003800000 */
[----:B------:R-:W-:Y:S01]  /*6640*/  SEL R5, RZ, 0xffffffff, P2 ;  /* 0xffffffffff057807 */ /* 0x000fe20001000000 */
[----:B------:R-:W-:Y:S01]  /*6650*/  IMAD.MOV.U32 R46, RZ, RZ, 0x1 ;  /* 0x00000001ff2e7424 */ /* 0x000fe200078e00ff */
[----:B------:R-:W-:Y:S01]  /*6660*/  @P1 LOP3.LUT P2, RZ, R80, 0xff, RZ, 0xc0, !PT ;  /* 0x000000ff50ff1812 */ /* 0x000fe2000784c0ff */
[C---:B------:R-:W-:Y:S01]  /*6670*/  IMAD R39, R36.reuse, 0x80, R37 ;  /* 0x0000008024277824 */ /* 0x040fe200078e0225 */
[----:B-1----:R-:W-:Y:S01]  /*6680*/  @P1 SEL R0, RZ, 0xffffffff, P3 ;  /* 0xffffffffff001807 */ /* 0x002fe20001800000 */
[----:B------:R-:W-:Y:S01]  /*6690*/  IMAD R88, R95, -0x10, R93 ;  /* 0xfffffff05f587824 */ /* 0x000fe200078e025d */
[----:B------:R-:W-:Y:S01]  /*66a0*/  LOP3.LUT R91, R91, 0x1, RZ, 0x3c, !PT ;  /* 0x000000015b5b7812 */ /* 0x000fe200078e3cff */
[----:B------:R-:W-:Y:S01]  /*66b0*/  IMAD.MOV.U32 R47, RZ, RZ, RZ ;  /* 0x000000ffff2f7224 */ /* 0x000fe200078e00ff */
[----:B------:R-:W-:Y:S02]  /*66c0*/  @P0 SEL R0, R5, R0, !P2 ;  /* 0x0000000005000207 */ /* 0x000fe40005000000 */
[----:B------:R-:W-:Y:S02]  /*66d0*/  CS2R R74, SRZ ;  /* 0x00000000004a7805 */ /* 0x000fe4000001ff00 */
[----:B------:R-:W-:Y:S02]  /*66e0*/  LEA R98, R36, UR43, 0x3 ;  /* 0x0000002b24627c11 */ /* 0x000fe4000f8e18ff */
[----:B------:R-:W-:Y:S02]  /*66f0*/  CS2R R72, SRZ ;  /* 0x0000000000487805 */ /* 0x000fe4000001ff00 */
[----:B------:R-:W-:Y:S02]  /*6700*/  @P1 LOP3.LUT R0, R0, 0x1, RZ, 0xc0, !PT ;  /* 0x0000000100001812 */ /* 0x000fe400078ec0ff */
[----:B------:R-:W-:Y:S02]  /*6710*/  CS2R R66, SRZ ;  /* 0x0000000000427805 */ /* 0x000fe4000001ff00 */
[----:B------:R-:W-:Y:S02]  /*6720*/  SHF.L.U32 R3, R90, 0x1f, RZ ;  /* 0x0000001f5a037819 */ /* 0x000fe400000006ff */
[----:B------:R-:W-:Y:S02]  /*6730*/  CS2R R64, SRZ ;  /* 0x0000000000407805 */ /* 0x000fe4000001ff00 */
[----:B------:R-:W-:Y:S02]  /*6740*/  ISETP.NE.U32.OR P5, PT, R0, 0x1, !P1 ;  /* 0x000000010000780c */ /* 0x000fe40004fa5470 */
[----:B------:R-:W-:Y:S02]  /*6750*/  CS2R R58, SRZ ;  /* 0x00000000003a7805 */ /* 0x000fe4000001ff00 */
[----:B------:R-:W-:Y:S02]  /*6760*/  PLOP3.LUT P2, PT, PT, PT, UP1, 0x80, 0x8 ;  /* 0x000000000008781c */ /* 0x000fe40003f4f018 */
[----:B------:R-:W-:Y:S02]  /*6770*/  CS2R R56, SRZ ;  /* 0x0000000000387805 */ /* 0x000fe4000001ff00 */
[----:B------:R-:W-:Y:S02]  /*6780*/  LOP3.LUT P4, R86, R80, 0xff, RZ, 0xc0, !PT ;  /* 0x000000ff50567812 */ /* 0x000fe4000788c0ff */
[----:B------:R-:W-:Y:S02]  /*6790*/  CS2R R50, SRZ ;  /* 0x0000000000327805 */ /* 0x000fe4000001ff00 */
[----:B------:R-:W-:Y:S02]  /*67a0*/  SEL R0, RZ, 0xffffffff, P3 ;  /* 0xffffffffff007807 */ /* 0x000fe40001800000 */
[----:B------:R-:W-:Y:S02]  /*67b0*/  CS2R R48, SRZ ;  /* 0x0000000000307805 */ /* 0x000fe4000001ff00 */
[----:B------:R-:W-:Y:S02]  /*67c0*/  P2R R97, PR, RZ, 0x20 ;  /* 0x00000020ff617803 */ /* 0x000fe40000000000 */
[----:B------:R-:W-:Y:S02]  /*67d0*/  @P5 SHF.L.U32 R2, R91, 0x1f, RZ ;  /* 0x0000001f5b025819 */ /* 0x000fe400000006ff */
[----:B------:R-:W-:Y:S02]  /*67e0*/  @P2 SEL R0, R5, R0, !P4 ;  /* 0x0000000005002207 */ /* 0x000fe40006000000 */
[----:B------:R-:W1:Y:S02]  /*67f0*/  @P5 SYNCS.PHASECHK.TRANS64.TRYWAIT P1, [UR43+0x40], R2 ;  /* 0x00004002ff0055a7 */ /* 0x000e64000802112b */
[----:B------:R-:W-:Y:S04]  /*6800*/  LOP3.LUT R0, R0, 0x1, RZ, 0xc0, !PT ;  /* 0x0000000100007812 */ /* 0x000fe800078ec0ff */
[----:B------:R-:W-:Y:S04]  /*6810*/  ISETP.NE.U32.AND P2, PT, R0, 0x1, PT ;  /* 0x000000010000780c */ /* 0x000fe80003f45070 */
[----:B------:R-:W-:Y:S01]  /*6820*/  P2R R60, PR, RZ, 0x4 ;  /* 0x00000004ff3c7803 */ /* 0x000fe20000000000 */
[----:B------:R2:W4:Y:S01]  /*6830*/  SYNCS.PHASECHK.TRANS64.TRYWAIT P0, [R98+URZ+0xb0], R3 ;  /* 0x0000b003620075a7 */ /* 0x00052200080011ff */
[----:B-1----:R-:W-:Y:S01]  /*6840*/  @P5 SEL R46, RZ, 0x1, !P1 ;  /* 0x00000001ff2e5807 */ /* 0x002fe20004800000 */
[----:B--2---:R-:W-:Y:S06]  /*6850*/  @!P5 BRA `(.L_x_109) ;  /* 0x000000000058d947 */ /* 0x004fec0003800000 */
[----:B------:R-:W-:Y:S01]  /*6860*/  IMAD.MOV.U32 R75, RZ, RZ, RZ ;  /* 0x000000ffff4b7224 */ /* 0x000fe200078e00ff */
[----:B------:R-:W-:Y:S01]  /*6870*/  ISETP.NE.AND P1, PT, R46, RZ, PT ;  /* 0x000000ff2e00720c */ /* 0x000fe20003f25270 */
[----:B------:R-:W-:Y:S01]  /*6880*/  BSSY B0, `(.L_x_110) ;  /* 0x000000c000007945 */ /* 0x000fe20003800000 */
[----:B------:R-:W-:Y:S02]  /*6890*/  CS2R R50, SRZ ;  /* 0x0000000000327805 */ /* 0x000fe4000001ff00 */
[----:B------:R-:W-:Y:S02]  /*68a0*/  CS2R R48, SRZ ;  /* 0x0000000000307805 */ /* 0x000fe4000001ff00 */
[----:B------:R-:W-:Y:S02]  /*68b0*/  CS2R R58, SRZ ;  /* 0x00000000003a7805 */ /* 0x000fe4000001ff00 */
[----:B------:R-:W-:Y:S02]  /*68c0*/  CS2R R56, SRZ ;  /* 0x0000000000387805 */ /* 0x000fe4000001ff00 */
[----:B------:R-:W-:Y:S02]  /*68d0*/  CS2R R66, SRZ ;  /* 0x0000000000427805 */ /* 0x000fe4000001ff00 */
[----:B------:R-:W-:Y:S02]  /*68e0*/  CS2R R64, SRZ ;  /* 0x0000000000407805 */ /* 0x000fe4000001ff00 */
[----:B------:R-:W-:Y:S01]  /*68f0*/  CS2R R72, SRZ ;  /* 0x0000000000487805 */ /* 0x000fe2000001ff00 */
[----:B------:R-:W-:Y:S06]  /*6900*/  @P1 BRA `(.L_x_111) ;  /* 0x00000000000c1947 */ /* 0x000fec0003800000 */
[----:B------:R-:W-:Y:S04]  /*6910*/  SHF.L.U32 R5, R91, 0x1f, RZ ;  /* 0x0000001f5b057819 */ /* 0x000fe800000006ff */
[----:B------:R-:W1:Y:S02]  /*6920*/  SYNCS.PHASECHK.TRANS64.TRYWAIT P1, [UR43+0x40], R5 ;  /* 0x00004005ff0075a7 */ /* 0x000e64000802112b */
[----:B-1----:R-:W-:Y:S05]  /*6930*/  @!P1 BRA `(.L_x_112) ;  /* 0x0000004000189947 */ /* 0x002fea0003800000 */
.L_x_111:
[----:B------:R-:W-:Y:S05]  /*6940*/  BSYNC B0 ;  /* 0x0000000000007941 */ /* 0x000fea0003800000 */
.L_x_110:
[----:B------:R-:W-:Y:S01]  /*6950*/  ISETP.NE.AND P1, PT, R60, RZ, PT ;  /* 0x000000ff3c00720c */ /* 0x000fe20003f25270 */
[----:B------:R-:W-:Y:S11]  /*6960*/  HFMA2 R47, -RZ, RZ, 0, 5.9604644775390625e-08 ;  /* 0x00000001ff2f7431 */ /* 0x000ff600000001ff */
[----:B------:R-:W-:Y:S01]  /*6970*/  @!UPT UIADD3 URZ, UPT, UPT, URZ, URZ, URZ ;  /* 0x000000fffffff290 */ /* 0x000fe2000fffe0ff */
[----:B------:R2:W1:Y:S04]  /*6980*/  @P1 LDS.128 R48, [R94] ;  /* 0x000000005e301984 */ /* 0x0004680000000c00 */
[----:B------:R2:W1:Y:S04]  /*6990*/  @P1 LDS.128 R56, [R93+0x10] ;  /* 0x000010005d381984 */ /* 0x0004680000000c00 */
[----:B------:R2:W1:Y:S04]  /*69a0*/  @P1 LDS.128 R64, [R92+0x20] ;  /* 0x000020005c401984 */ /* 0x0004680000000c00 */
[----:B------:R2:W1:Y:S02]  /*69b0*/  @P1 LDS.128 R72, [R88+0x30] ;  /* 0x0000300058481984 */ /* 0x0004640000000c00 */
.L_x_109:
[----:B------:R-:W-:Y:S05]  /*69c0*/  BSYNC B1 ;  /* 0x0000000000017941 */ /* 0x000fea0003800000 */
.L_x_108:
[----:B-1----:R-:W-:Y:S04]  /*69d0*/  SHF.R.U32.HI R0, RZ, 0x15, R39 ;  /* 0x00000015ff007819 */ /* 0x002fe80000011627 */
[----:B------:R-:W-:Y:S01]  /*69e0*/  LOP3.LUT P1, RZ, R0, 0x3, R81, 0x48, !PT ;  /* 0x0000000300ff7812 */ /* 0x000fe20007824851 */
[----:B------:R-:W-:Y:S01]  /*69f0*/  @!UPT UIADD3 URZ, UPT, UPT, URZ, URZ, URZ ;  /* 0x000000fffffff290 */ /* 0x000fe2000fffe0ff */
[----:B----4-:R-:W-:Y:S11]  /*6a00*/  @P0 BRA `(.L_x_113) ;  /* 0x0000000000080947 */ /* 0x010ff60003800000 */
[----:B------:R-:W1:Y:S02]  /*6a10*/  SYNCS.PHASECHK.TRANS64.TRYWAIT P0, [R98+URZ+0xb0], R3 ;  /* 0x0000b003620075a7 */ /* 0x000e6400080011ff */
[----:B-1----:R-:W-:Y:S05]  /*6a20*/  @!P0 BRA `(.L_x_114) ;  /* 0x0000003c00f48947 */ /* 0x002fea0003800000 */
.L_x_113:
[----:B------:R-:W-:Y:S05]  /*6a30*/  @!P1 BRA `(.L_x_115) ;  /* 0x0000000000409947 */ /* 0x000fea0003800000 */
[----:B------:R-:W4:Y:S01]  /*6a40*/  LDCU.64 UR8, c[0x4][0x70] ;  /* 0x01000e00ff0877ac */ /* 0x000f220008000a00 */
[----:B-1----:R-:W-:Y:S01]  /*6a50*/  MOV R3, 0x0 ;  /* 0x0000000000037802 */ /* 0x002fe20000000f00 */
[----:B------:R-:W-:Y:S02]  /*6a60*/  HFMA2 R12, -RZ, RZ, 0, 5.9604644775390625e-08 ;  /* 0x00000001ff0c7431 */ /* 0x000fe400000001ff */
[----:B------:R-:W-:Y:S02]  /*6a70*/  IMAD.MOV.U32 R8, RZ, RZ, 0x192 ;  /* 0x00000192ff087424 */ /* 0x000fe400078e00ff */
[----:B------:R-:W-:Y:S01]  /*6a80*/  IMAD.MOV.U32 R13, RZ, RZ, RZ ;  /* 0x000000ffff0d7224 */ /* 0x000fe200078e00ff */
[----:B------:R-:W1:Y:S01]  /*6a90*/  LDCU.64 UR6, c[0x4][0x78] ;  /* 0x01000f00ff0677ac */ /* 0x000e620008000a00 */
[----:B------:R-:W2:Y:S01]  /*6aa0*/  LDC.64 R2, c[0x4][R3] ;  /* 0x0100000003027b82 */ /* 0x000ea20000000a00 */
[----:B------:R-:W5:Y:S01]  /*6ab0*/  LDCU.64 UR4, c[0x4][0x10] ;  /* 0x01000200ff0477ac */ /* 0x000f620008000a00 */
[----:B----4-:R-:W-:Y:S01]  /*6ac0*/  MOV R5, UR9 ;  /* 0x0000000900057c02 */ /* 0x010fe20008000f00 */
[----:B------:R-:W-:Y:S01]  /*6ad0*/  IMAD.U32 R4, RZ, RZ, UR8 ;  /* 0x00000008ff047e24 */ /* 0x000fe2000f8e00ff */
[----:B-1----:R-:W-:Y:S01]  /*6ae0*/  MOV R7, UR7 ;  /* 0x0000000700077c02 */ /* 0x002fe20008000f00 */
[----:B------:R-:W-:Y:S01]  /*6af0*/  IMAD.U32 R6, RZ, RZ, UR6 ;  /* 0x00000006ff067e24 */ /* 0x000fe2000f8e00ff */
[----:B-----5:R-:W-:Y:S01]  /*6b00*/  MOV R11, UR5 ;  /* 0x00000005000b7c02 */ /* 0x020fe20008000f00 */
[----:B------:R-:W-:Y:S02]  /*6b10*/  IMAD.U32 R10, RZ, RZ, UR4 ;  /* 0x00000004ff0a7e24 */ /* 0x000fe4000f8e00ff */
[----:B------:R-:W-:Y:S07]  /*6b20*/  LEPC R20, `(.L_x_115) ;  /* 0x000000001014794e */ /* 0x000fee0000000000 */
[----:B--23--:R-:W-:Y:S05]  /*6b30*/  CALL.ABS.NOINC R2 ;  /* 0x0000000002007343 */ /* 0x00cfea0003c00000 */
.L_x_115:
[----:B------:R-:W-:Y:S05]  /*6b40*/  WARPSYNC.ALL ;  /* 0x0000000000007948 */ /* 0x000fea0003800000 */
[----:B------:R-:W-:Y:S01]  /*6b50*/  R2UR UR4, R39 ;  /* 0x00000000270472ca */ /* 0x000fe200000e0000 */
[--C-:B------:R-:W-:Y:S01]  /*6b60*/  HADD2.F32 R40, -RZ, R48.reuse.H0_H0 ;  /* 0x20000030ff287230 */ /* 0x100fe20000004100 */
[----:B------:R-:W-:Y:S01]  /*6b70*/  ISETP.NE.AND P0, PT, R96, RZ, PT ;  /* 0x000000ff6000720c */ /* 0x000fe20003f05270 */
[----:B------:R-:W-:Y:S01]  /*6b80*/  HADD2.F32 R43, -RZ, R48.H1_H1 ;  /* 0x30000030ff2b7230 */ /* 0x000fe20000004100 */
[----:B------:R-:W-:Y:S01]  /*6b90*/  BSSY.RECONVERGENT B0, `(.L_x_116) ;  /* 0x000008b000007945 */ /* 0x000fe20003800200 */
[----:B------:R-:W-:Y:S02]  /*6ba0*/  HADD2.F32 R42, -RZ, R49.H0_H0 ;  /* 0x20000031ff2a7230 */ /* 0x000fe40000004100 */
[----:B------:R-:W-:Y:S02]  /*6bb0*/  HADD2.F32 R45, -RZ, R51.H0_H0 ;  /* 0x20000033ff2d7230 */ /* 0x000fe40000004100 */
[----:B------:R-:W-:Y:S04]  /*6bc0*/  HADD2.F32 R44, -RZ, R75.H1_H1 ;  /* 0x3000004bff2c7230 */ /* 0x000fe80000004100 */
[----:B------:R-:W3:Y:S02]  /*6bd0*/  LDTM.x32 R4, tmem[UR4] ;  /* 0x00000004000479ee */ /* 0x000ee400082c0000 */
[C---:B---3--:R-:W-:Y:S01]  /*6be0*/  FMUL R0, R38.reuse, R4 ;  /* 0x0000000426007220 */ /* 0x048fe20000400000 */
[C---:B------:R-:W-:Y:S01]  /*6bf0*/  FMUL R2, R38.reuse, R5 ;  /* 0x0000000526027220 */ /* 0x040fe20000400000 */
[C---:B-1----:R-:W-:Y:S01]  /*6c00*/  FMUL R3, R38.reuse, R6 ;  /* 0x0000000626037220 */ /* 0x042fe20000400000 */
[C---:B------:R-:W-:Y:S01]  /*6c10*/  FMUL R7, R38.reuse, R7 ;  /* 0x0000000726077220 */ /* 0x040fe20000400000 */
[C---:B------:R-:W-:Y:S01]  /*6c20*/  FFMA R0, R41.reuse, R40, R0 ;  /* 0x0000002829007223 */ /* 0x040fe20000000000 */
[----:B------:R-:W-:Y:S02]  /*6c30*/  HADD2.F32 R40, -RZ, R49.H1_H1 ;  /* 0x30000031ff287230 */ /* 0x000fe40000004100 */
[C---:B------:R-:W-:Y:S01]  /*6c40*/  FFMA R2, R41.reuse, R43, R2 ;  /* 0x0000002b29027223 */ /* 0x040fe20000000002 */
[C---:B------:R-:W-:Y:S01]  /*6c50*/  FFMA R3, R41.reuse, R42, R3 ;  /* 0x0000002a29037223 */ /* 0x040fe20000000003 */
[--C-:B------:R-:W-:Y:S02]  /*6c60*/  HADD2.F32 R43, -RZ, R50.reuse.H0_H0 ;  /* 0x20000032ff2b7230 */ /* 0x100fe40000004100 */
[----:B------:R-:W-:Y:S01]  /*6c70*/  FMUL R4, R38, R8 ;  /* 0x0000000826047220 */ /* 0x000fe20000400000 */
[----:B------:R-:W-:Y:S01]  /*6c80*/  HADD2.F32 R42, -RZ, R50.H1_H1 ;  /* 0x30000032ff2a7230 */ /* 0x000fe20000004100 */
[----:B------:R-:W-:Y:S01]  /*6c90*/  F2FP.F16.F32.PACK_AB R52, R2, R0 ;  /* 0x000000000234723e */ /* 0x000fe200000000ff */
[C---:B------:R-:W-:Y:S01]  /*6ca0*/  FFMA R7, R41.reuse, R40, R7 ;  /* 0x0000002829077223 */ /* 0x040fe20000000007 */
[----:B------:R-:W-:Y:S01]  /*6cb0*/  FFMA R4, R41, R43, R4 ;  /* 0x0000002b29047223 */ /* 0x000fe20000000004 */
[C---:B------:R-:W-:Y:S01]  /*6cc0*/  FMUL R5, R38.reuse, R9 ;  /* 0x0000000926057220 */ /* 0x040fe20000400000 */
[C---:B------:R-:W-:Y:S01]  /*6cd0*/  FMUL R6, R38.reuse, R10 ;  /* 0x0000000a26067220 */ /* 0x040fe20000400000 */
[----:B------:R-:W-:Y:S01]  /*6ce0*/  HADD2.F32 R40, -RZ, R51.H1_H1 ;  /* 0x30000033ff287230 */ /* 0x000fe20000004100 */
[----:B------:R-:W-:Y:S01]  /*6cf0*/  F2FP.F16.F32.PACK_AB R53, R7, R3 ;  /* 0x000000030735723e */ /* 0x000fe200000000ff */
[C---:B------:R-:W-:Y:S01]  /*6d00*/  FFMA R5, R41.reuse, R42, R5 ;  /* 0x0000002a29057223 */ /* 0x040fe20000000005 */
[----:B------:R-:W-:Y:S01]  /*6d10*/  FFMA R6, R41, R45, R6 ;  /* 0x0000002d29067223 */ /* 0x000fe20000000006 */
[C---:B------:R-:W-:Y:S01]  /*6d20*/  FMUL R11, R38.reuse, R11 ;  /* 0x0000000b260b7220 */ /* 0x040fe20000400000 */
[--C-:B------:R-:W-:Y:S02]  /*6d30*/  HADD2.F32 R43, -RZ, R56.reuse.H0_H0 ;  /* 0x20000038ff2b7230 */ /* 0x100fe40000004100 */
[C---:B------:R-:W-:Y:S01]  /*6d40*/  FMUL R8, R38.reuse, R12 ;  /* 0x0000000c26087220 */ /* 0x040fe20000400000 */
[----:B------:R-:W-:Y:S01]  /*6d50*/  F2FP.F16.F32.PACK_AB R54, R5, R4 ;  /* 0x000000040536723e */ /* 0x000fe200000000ff */
[C---:B------:R-:W-:Y:S01]  /*6d60*/  FFMA R11, R41.reuse, R40, R11 ;  /* 0x00000028290b7223 */ /* 0x040fe2000000000b */
[----:B------:R-:W-:Y:S02]  /*6d70*/  HADD2.F32 R40, -RZ, R56.H1_H1 ;  /* 0x30000038ff287230 */ /* 0x000fe40000004100 */
[----:B------:R-:W-:Y:S01]  /*6d80*/  FFMA R8, R41, R43, R8 ;  /* 0x0000002b29087223 */ /* 0x000fe20000000008 */
[C---:B------:R-:W-:Y:S01]  /*6d90*/  FMUL R9, R38.reuse, R13 ;  /* 0x0000000d26097220 */ /* 0x040fe20000400000 */
[--C-:B------:R-:W-:Y:S01]  /*6da0*/  HADD2.F32 R45, -RZ, R57.reuse.H0_H0 ;  /* 0x20000039ff2d7230 */ /* 0x100fe20000004100 */
[----:B------:R-:W-:Y:S01]  /*6db0*/  F2FP.F16.F32.PACK_AB R55, R11, R6 ;  /* 0x000000060b37723e */ /* 0x000fe200000000ff */
[C---:B------:R-:W-:Y:S01]  /*6dc0*/  FMUL R10, R38.reuse, R14 ;  /* 0x0000000e260a7220 */ /* 0x040fe20000400000 */
[----:B------:R-:W-:Y:S02]  /*6dd0*/  HADD2.F32 R42, -RZ, R57.H1_H1 ;  /* 0x30000039ff2a7230 */ /* 0x000fe40000004100 */
[C---:B------:R-:W-:Y:S01]  /*6de0*/  FFMA R9, R41.reuse, R40, R9 ;  /* 0x0000002829097223 */ /* 0x040fe20000000009 */
[C---:B------:R-:W-:Y:S01]  /*6df0*/  FMUL R15, R38.reuse, R15 ;  /* 0x0000000f260f7220 */ /* 0x040fe20000400000 */
[----:B------:R1:W-:Y:S01]  /*6e00*/  STS.128 [R94], R52 ;  /* 0x000000345e007388 */ /* 0x0003e20000000c00 */
[----:B------:R-:W-:Y:S01]  /*6e10*/  FFMA R10, R41, R45, R10 ;  /* 0x0000002d290a7223 */ /* 0x000fe2000000000a */
[--C-:B------:R-:W-:Y:S01]  /*6e20*/  HADD2.F32 R40, -RZ, R58.reuse.H0_H0 ;  /* 0x2000003aff287230 */ /* 0x100fe20000004100 */
[----:B------:R-:W-:Y:S01]  /*6e30*/  F2FP.F16.F32.PACK_AB R68, R9, R8 ;  /* 0x000000080944723e */ /* 0x000fe200000000ff */
[----:B------:R-:W-:Y:S01]  /*6e40*/  FFMA R15, R41, R42, R15 ;  /* 0x0000002a290f7223 */ /* 0x000fe2000000000f */
[C---:B------:R-:W-:Y:S01]  /*6e50*/  FMUL R12, R38.reuse, R16 ;  /* 0x00000010260c7220 */ /* 0x040fe20000400000 */
[----:B------:R-:W-:Y:S02]  /*6e60*/  HADD2.F32 R42, -RZ, R58.H1_H1 ;  /* 0x3000003aff2a7230 */ /* 0x000fe40000004100 */
[C---:B------:R-:W-:Y:S01]  /*6e70*/  FMUL R13, R38.reuse, R17 ;  /* 0x00000011260d7220 */ /* 0x040fe20000400000 */
[--C-:B------:R-:W-:Y:S01]  /*6e80*/  HADD2.F32 R43, -RZ, R59.reuse.H0_H0 ;  /* 0x2000003bff2b7230 */ /* 0x100fe20000004100 */
[----:B------:R-:W-:Y:S01]  /*6e90*/  F2FP.F16.F32.PACK_AB R69, R15, R10 ;  /* 0x0000000a0f45723e */ /* 0x000fe200000000ff */
[C---:B------:R-:W-:Y:S01]  /*6ea0*/  FFMA R12, R41.reuse, R40, R12 ;  /* 0x00000028290c7223 */ /* 0x040fe2000000000c */
[C---:B------:R-:W-:Y:S01]  /*6eb0*/  FFMA R13, R41.reuse, R42, R13 ;  /* 0x0000002a290d7223 */ /* 0x040fe2000000000d */
[C---:B------:R-:W-:Y:S01]  /*6ec0*/  FMUL R14, R38.reuse, R18 ;  /* 0x00000012260e7220 */ /* 0x040fe20000400000 */
[----:B------:R-:W-:Y:S02]  /*6ed0*/  HADD2.F32 R40, -RZ, R59.H1_H1 ;  /* 0x3000003bff287230 */ /* 0x000fe40000004100 */
[C---:B------:R-:W-:Y:S01]  /*6ee0*/  FMUL R19, R38.reuse, R19 ;  /* 0x0000001326137220 */ /* 0x040fe20000400000 */
[C---:B------:R-:W-:Y:S01]  /*6ef0*/  FMUL R16, R38.reuse, R20 ;  /* 0x0000001426107220 */ /* 0x040fe20000400000 */
[C---:B------:R-:W-:Y:S01]  /*6f00*/  FFMA R14, R41.reuse, R43, R14 ;  /* 0x0000002b290e7223 */ /* 0x040fe2000000000e */
[--C-:B------:R-:W-:Y:S02]  /*6f10*/  HADD2.F32 R43, -RZ, R64.reuse.H0_H0 ;  /* 0x20000040ff2b7230 */ /* 0x100fe40000004100 */
[C---:B------:R-:W-:Y:S01]  /*6f20*/  FFMA R19, R41.reuse, R40, R19 ;  /* 0x0000002829137223 */ /* 0x040fe20000000013 */
[----:B------:R-:W-:Y:S02]  /*6f30*/  HADD2.F32 R42, -RZ, R64.H1_H1 ;  /* 0x30000040ff2a7230 */ /* 0x000fe40000004100 */
[C---:B------:R-:W-:Y:S01]  /*6f40*/  FMUL R17, R38.reuse, R21 ;  /* 0x0000001526117220 */ /* 0x040fe20000400000 */
[--C-:B------:R-:W-:Y:S02]  /*6f50*/  HADD2.F32 R45, -RZ, R65.reuse.H0_H0 ;  /* 0x20000041ff2d7230 */ /* 0x100fe40000004100 */
[C---:B------:R-:W-:Y:S01]  /*6f60*/  FMUL R18, R38.reuse, R22 ;  /* 0x0000001626127220 */ /* 0x040fe20000400000 */
[----:B------:R-:W-:Y:S02]  /*6f70*/  HADD2.F32 R40, -RZ, R65.H1_H1 ;  /* 0x30000041ff287230 */ /* 0x000fe40000004100 */
[C---:B------:R-:W-:Y:S01]  /*6f80*/  FMUL R23, R38.reuse, R23 ;  /* 0x0000001726177220 */ /* 0x040fe20000400000 */
[C---:B------:R-:W-:Y:S01]  /*6f90*/  FFMA R16, R41.reuse, R43, R16 ;  /* 0x0000002b29107223 */ /* 0x040fe20000000010 */
[C---:B------:R-:W-:Y:S01]  /*6fa0*/  FFMA R17, R41.reuse, R42, R17 ;  /* 0x0000002a29117223 */ /* 0x040fe20000000011 */
[C---:B------:R-:W-:Y:S01]  /*6fb0*/  FFMA R18, R41.reuse, R45, R18 ;  /* 0x0000002d29127223 */ /* 0x040fe20000000012 */
[C---:B------:R-:W-:Y:S01]  /*6fc0*/  FFMA R23, R41.reuse, R40, R23 ;  /* 0x0000002829177223 */ /* 0x040fe20000000017 */
[--C-:B------:R-:W-:Y:S02]  /*6fd0*/  HADD2.F32 R43, -RZ, R66.reuse.H0_H0 ;  /* 0x20000042ff2b7230 */ /* 0x100fe40000004100 */
[C---:B------:R-:W-:Y:S01]  /*6fe0*/  FMUL R20, R38.reuse, R24 ;  /* 0x0000001826147220 */ /* 0x040fe20000400000 */
        /* <DEDUP_REMOVED lines=9> */
[----:B------:R-:W-:Y:S01]  /*7080*/  FFMA R27, R41, R42, R27 ;  /* 0x0000002a291b7223 */ /* 0x000fe2000000001b */
[--C-:B------:R-:W-:Y:S02]  /*7090*/  HADD2.F32 R40, -RZ, R72.reuse.H0_H0 ;  /* 0x20000048ff287230 */ /* 0x100fe40000004100 */
[C---:B------:R-:W-:Y:S01]  /*70a0*/  FMUL R24, R38.reuse, R28 ;  /* 0x0000001c26187220 */ /* 0x040fe20000400000 */
[----:B------:R-:W-:Y:S02]  /*70b0*/  HADD2.F32 R42, -RZ, R72.H1_H1 ;  /* 0x30000048ff2a7230 */ /* 0x000fe40000004100 */
[C---:B------:R-:W-:Y:S01]  /*70c0*/  FMUL R25, R38.reuse, R29 ;  /* 0x0000001d26197220 */ /* 0x040fe20000400000 */
[--C-:B------:R-:W-:Y:S02]  /*70d0*/  HADD2.F32 R43, -RZ, R73.reuse.H0_H0 ;  /* 0x20000049ff2b7230 */ /* 0x100fe40000004100 */
[C---:B------:R-:W-:Y:S01]  /*70e0*/  FMUL R26, R38.reuse, R30 ;  /* 0x0000001e261a7220 */ /* 0x040fe20000400000 */
[----:B------:R-:W-:Y:S01]  /*70f0*/  F2FP.F16.F32.PACK_AB R70, R13, R12 ;  /* 0x0000000c0d46723e */ /* 0x000fe200000000ff */
[----:B------:R-:W-:Y:S01]  /*7100*/  FFMA R24, R41, R40, R24 ;  /* 0x0000002829187223 */ /* 0x000fe20000000018 */
[----:B------:R-:W-:Y:S01]  /*7110*/  F2FP.F16.F32.PACK_AB R71, R19, R14 ;  /* 0x0000000e1347723e */ /* 0x000fe200000000ff */
[C---:B------:R-:W-:Y:S01]  /*7120*/  FFMA R25, R41.reuse, R42, R25 ;  /* 0x0000002a29197223 */ /* 0x040fe20000000019 */
[C---:B------:R-:W-:Y:S01]  /*7130*/  FFMA R26, R41.reuse, R43, R26 ;  /* 0x0000002b291a7223 */ /* 0x040fe2000000001a */
[----:B------:R-:W-:Y:S02]  /*7140*/  HADD2.F32 R40, -RZ, R73.H1_H1 ;  /* 0x30000049ff287230 */ /* 0x000fe40000004100 */
[C---:B------:R-:W-:Y:S01]  /*7150*/  FMUL R31, R38.reuse, R31 ;  /* 0x0000001f261f7220 */ /* 0x040fe20000400000 */
[----:B------:R1:W-:Y:S01]  /*7160*/  STS.128 [R93+0x10], R68 ;  /* 0x000010445d007388 */ /* 0x0003e20000000c00 */
[--C-:B------:R-:W-:Y:S02]  /*7170*/  HADD2.F32 R43, -RZ, R74.reuse.H0_H0 ;  /* 0x2000004aff2b7230 */ /* 0x100fe40000004100 */
[C---:B------:R-:W-:Y:S01]  /*7180*/  FMUL R28, R38.reuse, R32 ;  /* 0x00000020261c7220 */ /* 0x040fe20000400000 */
[----:B------:R-:W-:Y:S02]  /*7190*/  HADD2.F32 R42, -RZ, R74.H1_H1 ;  /* 0x3000004aff2a7230 */ /* 0x000fe40000004100 */
[C---:B------:R-:W-:Y:S01]  /*71a0*/  FMUL R29, R38.reuse, R33 ;  /* 0x00000021261d7220 */ /* 0x040fe20000400000 */
[----:B------:R-:W-:Y:S02]  /*71b0*/  HADD2.F32 R45, -RZ, R75.H0_H0 ;  /* 0x2000004bff2d7230 */ /* 0x000fe40000004100 */
[C---:B------:R-:W-:Y:S01]  /*71c0*/  FMUL R30, R38.reuse, R34 ;  /* 0x00000022261e7220 */ /* 0x040fe20000400000 */
[----:B------:R-:W-:Y:S01]  /*71d0*/  FFMA R31, R41, R40, R31 ;  /* 0x00000028291f7223 */ /* 0x000fe2000000001f */
[----:B------:R-:W-:Y:S01]  /*71e0*/  FMUL R35, R38, R35 ;  /* 0x0000002326237220 */ /* 0x000fe20000400000 */
[----:B------:R-:W-:Y:S01]  /*71f0*/  F2FP.F16.F32.PACK_AB R100, R17, R16 ;  /* 0x000000101164723e */ /* 0x000fe200000000ff */
[----:B------:R-:W-:Y:S01]  /*7200*/  FFMA R28, R41, R43, R28 ;  /* 0x0000002b291c7223 */ /* 0x000fe2000000001c */
[----:B------:R-:W-:Y:S01]  /*7210*/  F2FP.F16.F32.PACK_AB R101, R23, R18 ;  /* 0x000000121765723e */ /* 0x000fe200000000ff */
[----:B------:R-:W-:Y:S01]  /*7220*/  FFMA R29, R41, R42, R29 ;  /* 0x0000002a291d7223 */ /* 0x000fe2000000001d */
[----:B------:R-:W-:Y:S01]  /*7230*/  F2FP.F16.F32.PACK_AB R102, R21, R20 ;  /* 0x000000141566723e */ /* 0x000fe200000000ff */
[----:B------:R-:W-:Y:S01]  /*7240*/  FFMA R30, R41, R45, R30 ;  /* 0x0000002d291e7223 */ /* 0x000fe2000000001e */
[----:B------:R-:W-:Y:S01]  /*7250*/  F2FP.F16.F32.PACK_AB R103, R27, R22 ;  /* 0x000000161b67723e */ /* 0x000fe200000000ff */
[----:B------:R-:W-:Y:S01]  /*7260*/  FFMA R35, R41, R44, R35 ;  /* 0x0000002c29237223 */ /* 0x000fe20000000023 */
[----:B------:R-:W-:Y:S02]  /*7270*/  F2FP.F16.F32.PACK_AB R104, R25, R24 ;  /* 0x000000181968723e */ /* 0x000fe400000000ff */
[----:B------:R-:W-:Y:S01]  /*7280*/  F2FP.F16.F32.PACK_AB R105, R31, R26 ;  /* 0x0000001a1f69723e */ /* 0x000fe200000000ff */
[----:B------:R1:W-:Y:S01]  /*7290*/  STS.128 [R92+0x20], R100 ;  /* 0x000020645c007388 */ /* 0x0003e20000000c00 */
[----:B------:R-:W-:Y:S02]  /*72a0*/  F2FP.F16.F32.PACK_AB R106, R29, R28 ;  /* 0x0000001c1d6a723e */ /* 0x000fe400000000ff */
[----:B------:R-:W-:Y:S05]  /*72b0*/  F2FP.F16.F32.PACK_AB R107, R35, R30 ;  /* 0x0000001e236b723e */ /* 0x000fea00000000ff */
[----:B------:R1:W-:Y:S01]  /*72c0*/  STS.128 [R88+0x30], R104 ;  /* 0x0000306858007388 */ /* 0x0003e20000000c00 */
[----:B------:R-:W-:Y:S01]  /*72d0*/  @!PT LDS RZ, [RZ] ;  /* 0x00000000fffff984 */ /* 0x000fe20000000800 */
[----:B------:R-:W-:Y:S01]  /*72e0*/  @!PT LDS RZ, [RZ] ;  /* 0x00000000fffff984 */ /* 0x000fe20000000800 */
[----:B------:R-:W-:Y:S01]  /*72f0*/  @!PT LDS RZ, [RZ] ;  /* 0x00000000fffff984 */ /* 0x000fe20000000800 */
[----:B------:R-:W-:Y:S01]  /*7300*/  @!PT LDS RZ, [RZ] ;  /* 0x00000000fffff984 */ /* 0x000fe20000000800 */
[----:B------:R3:W-:Y:S07]  /*7310*/  MEMBAR.ALL.CTA ;  /* 0x0000000000007992 */ /* 0x0007ee0000008000 */
[----:B---3--:R-:W3:Y:S02]  /*7320*/  FENCE.VIEW.ASYNC.S ;  /* 0x00000000000073c6 */ /* 0x008ee40000000000 */
[----:B---3--:R-:W-:Y:S06]  /*7330*/  BAR.SYNC.DEFER_BLOCKING 0x1, 0x80 ;  /* 0x0042000000007b1d */ /* 0x008fec0000010000 */
[----:B------:R-:W-:Y:S05]  /*7340*/  @P0 BRA `(.L_x_117) ;  /* 0x00000000003c0947 */ /* 0x000fea0003800000 */
[----:B------:R-:W3:Y:S01]  /*7350*/  LDCU.64 UR6, c[0x0][0x348] ;  /* 0x00006900ff0677ac */ /* 0x000ee20008000a00 */
[----:B------:R-:W-:Y:S01]  /*7360*/  UIADD3 UR4, UPT, UPT, UR43, 0x200, URZ ;  /* 0x000002002b047890 */ /* 0x000fe2000fffe0ff */
[----:B------:R-:W-:Y:S01]  /*7370*/  UMOV UR51, UR36 ;  /* 0x0000002400337c82 */ /* 0x000fe20008000000 */
[----:B------:R-:W-:Y:S02]  /*7380*/  UIADD3 UR9, UPT, UPT, UR49, 0x80, URZ ;  /* 0x0000008031097890 */ /* 0x000fe4000fffe0ff */
[----:B------:R-:W-:Y:S02]  /*7390*/  UIADD3 UR8, UPT, UPT, UR43, 0x1200, URZ ;  /* 0x000012002b087890 */ /* 0x000fe4000fffe0ff */
[----:B------:R-:W-:Y:S01]  /*73a0*/  MOV R85, UR4 ;  /* 0x0000000400557c02 */ /* 0x000fe20008000f00 */
[----:B------:R-:W-:Y:S01]  /*73b0*/  UMOV UR10, UR50 ;  /* 0x00000032000a7c82 */ /* 0x000fe20008000000 */
[----:B------:R-:W-:Y:S02]  /*73c0*/  UMOV UR11, UR36 ;  /* 0x00000024000b7c82 */ /* 0x000fe40008000000 */
[----:B------:R-:W-:Y:S01]  /*73d0*/  R2UR UR48, R85 ;  /* 0x00000000553072ca */ /* 0x000fe200000e0000 */
[----:B---3--:R-:W-:Y:S04]  /*73e0*/  UIADD3 UR4, UP0, UPT, UR6, 0x680, URZ ;  /* 0x0000068006047890 */ /* 0x008fe8000ff1e0ff */
[----:B------:R-:W-:Y:S09]  /*73f0*/  UIADD3.X UR5, UPT, UPT, URZ, UR7, URZ, UP0, !UPT ;  /* 0x00000007ff057290 */ /* 0x000ff200087fe4ff */
[----:B------:R3:W-:Y:S01]  /*7400*/  UTMASTG.3D [UR48], [UR4] ;  /* 0x00000030040073b5 */ /* 0x0007e20008010000 */
[----:B------:R3:W-:Y:S01]  /*7410*/  UTMASTG.3D [UR8], [UR4] ;  /* 0x00000008040073b5 */ /* 0x0007e20008010000 */
[----:B------:R0:W-:Y:S01]  /*7420*/  UTMACMDFLUSH ;  /* 0x00000000000079b7 */ /* 0x0001e20000000000 */
[----:B---3--:R-:W-:Y:S04]  /*7430*/  DEPBAR.LE SB0, 0x1 ;  /* 0x000080400000791a */ /* 0x008fe80000000000 */
.L_x_117:
[----:B------:R-:W-:Y:S05]  /*7440*/  BSYNC.RECONVERGENT B0 ;  /* 0x0000000000007941 */ /* 0x000fea0003800200 */
.L_x_116:
[----:B------:R-:W-:Y:S01]  /*7450*/  BAR.SYNC.DEFER_BLOCKING 0x1, 0x80 ;  /* 0x0042000000007b1d */ /* 0x000fe20000010000 */
[----:B------:R-:W-:Y:S01]  /*7460*/  ISETP.NE.AND P1, PT, R97, RZ, PT ;  /* 0x000000ff6100720c */ /* 0x000fe20003f25270 */
[----:B------:R-:W-:Y:S01]  /*7470*/  UISETP.NE.AND UP0, UPT, UR47, URZ, UPT ;  /* 0x000000ff2f00728c */ /* 0x000fe2000bf05270 */
[----:B------:R-:W-:Y:S11]  /*7480*/  LEA R3, R47, UR43, 0x3 ;  /* 0x0000002b2f037c11 */ /* 0x000ff6000f8e18ff */
[----:B------:R-:W-:Y:S01]  /*7490*/  @P1 SHF.L.U32 R4, R91, 0x1f, RZ ;  /* 0x0000001f5b041819 */ /* 0x000fe200000006ff */
[----:B------:R-:W-:Y:S06]  /*74a0*/  BRA.U !UP0, `(.L_x_118) ;  /* 0x0000000108247547 */ /* 0x000fec000b800000 */
[----:B------:R-:W3:Y:S01]  /*74b0*/  S2R R0, SR_CgaCtaId ;  /* 0x0000000000007919 */ /* 0x000ee20000008800 */
[----:B------:R-:W-:Y:S01]  /*74c0*/  IMAD.U32 R2, RZ, RZ, UR46 ;  /* 0x0000002eff027e24 */ /* 0x000fe2000f8e00ff */
[----:B------:R-:W-:Y:S04]  /*74d0*/  UIADD3 UR4, UPT, UPT, UR46, 0x1, URZ ;  /* 0x000000012e047890 */ /* 0x000fe8000fffe0ff */
[----:B------:R-:W-:Y:S01]  /*74e0*/  @P1 LEA R2, R2, UR43, 0x3 ;  /* 0x0000002b02021c11 */ /* 0x000fe2000f8e18ff */
[----:B------:R-:W-:Y:S04]  /*74f0*/  UISETP.NE.AND UP0, UPT, UR4, 0x4, UPT ;  /* 0x000000040400788c */ /* 0x000fe8000bf05270 */
[----:B------:R-:W-:Y:S01]  /*7500*/  @P1 VIADD R5, R2, 0x60 ;  /* 0x0000006002051836 */ /* 0x000fe20000000000 */
[----:B------:R-:W-:Y:S04]  /*7510*/  USEL UR46, UR4, URZ, UP0 ;  /* 0x000000ff042e7287 */ /* 0x000fe80008000000 */
[----:B---3--:R-:W-:Y:S04]  /*7520*/  @P1 PRMT R0, R0, 0x654, R5 ;  /* 0x0000065400001816 */ /* 0x008fe80000000005 */
[----:B------:R3:W-:Y:S04]  /*7530*/  @P1 SYNCS.ARRIVE.TRANS64.RED.A1T0 RZ, [R0+URZ], RZ ;  /* 0x000000ff00ff19a7 */ /* 0x0007e800081004ff */
.L_x_118:
[----:B------:R-:W4:Y:S01]  /*7540*/  @P1 SYNCS.PHASECHK.TRANS64.TRYWAIT P0, [R3+URZ+0x40], R4 ;  /* 0x00004004030015a7 */ /* 0x000f2200080011ff */
[----:B------:R-:W-:Y:S01]  /*7550*/  BSSY B1, `(.L_x_119) ;  /* 0x0000016000017945 */ /* 0x000fe20003800000 */
[----:B----4-:R-:W-:Y:S03]  /*7560*/  @P1 SEL R46, RZ, 0x1, !P0 ;  /* 0x00000001ff2e1807 */ /* 0x010fe60004000000 */
[----:B------:R-:W-:Y:S05]  /*7570*/  @!P1 BRA `(.L_x_120) ;  /* 0x00000000004c9947 */ /* 0x000fea0003800000 */
[----:B------:R-:W-:Y:S01]  /*7580*/  ISETP.NE.AND P0, PT, R46, RZ, PT ;  /* 0x000000ff2e00720c */ /* 0x000fe20003f05270 */
[----:B------:R-:W-:Y:S01]  /*7590*/  BSSY B0, `(.L_x_121) ;  /* 0x000000b000007945 */ /* 0x000fe20003800000 */
[----:B------:R-:W-:Y:S11]  /*75a0*/  ISETP.NE.AND P1, PT, R60, RZ, PT ;  /* 0x000000ff3c00720c */ /* 0x000ff60003f25270 */
[----:B------:R-:W-:Y:S02]  /*75b0*/  @!UPT UIADD3 URZ, UPT, UPT, URZ, URZ, URZ ;  /* 0x000000fffffff290 */ /* 0x000fe4000fffe0ff */
[C---:B------:R-:W-:Y:S01]  /*75c0*/  @P1 IMAD R6, R47.reuse, 0x2000, R94 ;  /* 0x000020002f061824 */ /* 0x040fe200078e025e */
[C---:B------:R-:W-:Y:S01]  /*75d0*/  @P1 LEA R4, R47.reuse, R92, 0xd ;  /* 0x0000005c2f041211 */ /* 0x040fe200078e68ff */
[C---:B------:R-:W-:Y:S02]  /*75e0*/  @P1 IMAD R5, R47.reuse, 0x2000, R93 ;  /* 0x000020002f051824 */ /* 0x040fe400078e025d */
[----:B------:R-:W-:Y:S01]  /*75f0*/  @P1 IMAD R2, R47, 0x2000, R88 ;  /* 0x000020002f021824 */ /* 0x000fe200078e0258 */
[----:B------:R-:W-:Y:S06]  /*7600*/  @P0 BRA `(.L_x_122) ;  /* 0x00000000000c0947 */ /* 0x000fec0003800000 */
[----:B---3--:R-:W-:Y:S04]  /*7610*/  SHF.L.U32 R0, R91, 0x1f, RZ ;  /* 0x0000001f5b007819 */ /* 0x008fe800000006ff */
[----:B------:R-:W3:Y:S02]  /*7620*/  SYNCS.PHASECHK.TRANS64.TRYWAIT P0, [R3+URZ+0x40], R0 ;  /* 0x00004000030075a7 */ /* 0x000ee400080011ff */
[----:B---3--:R-:W-:Y:S05]  /*7630*/  @!P0 BRA `(.L_x_123) ;  /* 0x0000003400048947 */ /* 0x008fea0003800000 */
.L_x_122:
[----:B------:R-:W-:Y:S05]  /*7640*/  BSYNC B0 ;  /* 0x0000000000007941 */ /* 0x000fea0003800000 */
.L_x_121:
[----:B------:R-:W-:Y:S02]  /*7650*/  ISETP.NE.AND P0, PT, R60, RZ, PT ;  /* 0x000000ff3c00720c */ /* 0x000fe40003f05270 */
[----:B------:R-:W-:Y:S11]  /*7660*/  IADD3 R47, PT, PT, R47, 0x1, RZ ;  /* 0x000000012f2f7810 */ /* 0x000ff60007ffe0ff */
[----:B------:R4:W1:Y:S04]  /*7670*/  @P0 LDS.128 R48, [R6] ;  /* 0x0000000006300984 */ /* 0x0008680000000c00 */
[----:B------:R4:W1:Y:S04]  /*7680*/  @P0 LDS.128 R56, [R5+0x10] ;  /* 0x0000100005380984 */ /* 0x0008680000000c00 */
[----:B------:R4:W1:Y:S04]  /*7690*/  @P0 LDS.128 R64, [R4+0x20] ;  /* 0x0000200004400984 */ /* 0x0008680000000c00 */
[----:B------:R4:W1:Y:S02]  /*76a0*/  @P0 LDS.128 R72, [R2+0x30] ;  /* 0x0000300002480984 */ /* 0x0008640000000c00 */
.L_x_120:
[----:B------:R-:W-:Y:S05]  /*76b0*/  BSYNC B1 ;  /* 0x0000000000017941 */ /* 0x000fea0003800000 */
.L_x_119:
[----:B---3--:R-:W-:Y:S05]  /*76c0*/  VIADD R0, R39, 0x20 ;  /* 0x0000002027007836 */ /* 0x008fea0000000000 */
[----:B------:R-:W-:Y:S04]  /*76d0*/  SHF.R.U32.HI R0, RZ, 0x15, R0 ;  /* 0x00000015ff007819 */ /* 0x000fe80000011600 */
[----:B------:R-:W-:Y:S11]  /*76e0*/  LOP3.LUT P0, RZ, R0, 0x3, R81, 0x48, !PT ;  /* 0x0000000300ff7812 */ /* 0x000ff60007804851 */
[----:B------:R-:W-:Y:S02]  /*76f0*/  @!UPT UIADD3 URZ, UPT, UPT, URZ, URZ, URZ ;  /* 0x000000fffffff290 */ /* 0x000fe4000fffe0ff */
[----:B------:R-:W-:Y:S05]  /*7700*/  @!P0 BRA `(.L_x_124) ;  /* 0x0000000000408947 */ /* 0x000fea0003800000 */
[----:B------:R-:W3:Y:S01]  /*7710*/  LDCU.64 UR8, c[0x4][0x70] ;  /* 0x01000e00ff0877ac */ /* 0x000ee20008000a00 */
[----:B------:R-:W-:Y:S01]  /*7720*/  MOV R3, 0x0 ;  /* 0x0000000000037802 */ /* 0x000fe20000000f00 */
[----:B------:R-:W-:Y:S02]  /*7730*/  HFMA2 R12, -RZ, RZ, 0, 5.9604644775390625e-08 ;  /* 0x00000001ff0c7431 */ /* 0x000fe400000001ff */
[----:B------:R-:W-:Y:S02]  /*7740*/  IMAD.MOV.U32 R8, RZ, RZ, 0x192 ;  /* 0x00000192ff087424 */ /* 0x000fe400078e00ff */
[----:B------:R-:W-:Y:S01]  /*7750*/  IMAD.MOV.U32 R13, RZ, RZ, RZ ;  /* 0x000000ffff0d7224 */ /* 0x000fe200078e00ff */
[----:B------:R-:W5:Y:S01]  /*7760*/  LDCU.64 UR6, c[0x4][0x78] ;  /* 0x01000f00ff0677ac */ /* 0x000f620008000a00 */
[----:B----4-:R-:W4:Y:S01]  /*7770*/  LDC.64 R2, c[0x4][R3] ;  /* 0x0100000003027b82 */ /* 0x010f220000000a00 */
[----:B------:R-:W2:Y:S01]  /*7780*/  LDCU.64 UR4, c[0x4][0x10] ;  /* 0x01000200ff0477ac */ /* 0x000ea20008000a00 */
[----:B---3--:R-:W-:Y:S01]  /*7790*/  MOV R5, UR9 ;  /* 0x0000000900057c02 */ /* 0x008fe20008000f00 */
[----:B------:R-:W-:Y:S01]  /*77a0*/  IMAD.U32 R4, RZ, RZ, UR8 ;  /* 0x00000008ff047e24 */ /* 0x000fe2000f8e00ff */
[----:B-----5:R-:W-:Y:S01]  /*77b0*/  MOV R7, UR7 ;  /* 0x0000000700077c02 */ /* 0x020fe20008000f00 */
[----:B------:R-:W-:Y:S01]  /*77c0*/  IMAD.U32 R6, RZ, RZ, UR6 ;  /* 0x00000006ff067e24 */ /* 0x000fe2000f8e00ff */
[----:B--2---:R-:W-:Y:S01]  /*77d0*/  MOV R11, UR5 ;  /* 0x00000005000b7c02 */ /* 0x004fe20008000f00 */
[----:B------:R-:W-:Y:S02]  /*77e0*/  IMAD.U32 R10, RZ, RZ, UR4 ;  /* 0x00000004ff0a7e24 */ /* 0x000fe4000f8e00ff */
[----:B------:R-:W-:Y:S07]  /*77f0*/  LEPC R20, `(.L_x_124) ;  /* 0x000000001014794e */ /* 0x000fee0000000000 */
[----:B-1--4-:R-:W-:Y:S05]  /*7800*/  CALL.ABS.NOINC R2 ;  /* 0x0000000002007343 */ /* 0x012fea0003c00000 */
.L_x_124:
[----:B------:R-:W-:Y:S05]  /*7810*/  WARPSYNC.ALL ;  /* 0x0000000000007948 */ /* 0x000fea0003800000 */
[----:B------:R-:W-:Y:S01]  /*7820*/  R2UR UR4, R39 ;  /* 0x00000000270472ca */ /* 0x000fe200000e0000 */
[--C-:B-1----:R-:W-:Y:S01]  /*7830*/  HADD2.F32 R40, -RZ, R48.reuse.H0_H0 ;  /* 0x20000030ff287230 */ /* 0x102fe20000004100 */
[----:B------:R-:W1:Y:S01]  /*7840*/  S2R R99, SR_CgaCtaId ;  /* 0x0000000000637919 */ /* 0x000e620000008800 */
[----:B------:R-:W-:Y:S01]  /*7850*/  HADD2.F32 R43, -RZ, R48.H1_H1 ;  /* 0x30000030ff2b7230 */ /* 0x000fe20000004100 */
[----:B------:R-:W-:Y:S01]  /*7860*/  ISETP.NE.AND P6, PT, R97, RZ, PT ;  /* 0x000000ff6100720c */ /* 0x000fe20003fc5270 */
[----:B------:R-:W-:Y:S01]  /*7870*/  HADD2.F32 R42, -RZ, R49.H1_H1 ;  /* 0x30000031ff2a7230 */ /* 0x000fe20000004100 */
[----:B------:R-:W-:Y:S01]  /*7880*/  ISETP.NE.AND P0, PT, R96, RZ, PT ;  /* 0x000000ff6000720c */ /* 0x000fe20003f05270 */
[--C-:B------:R-:W-:Y:S01]  /*7890*/  HADD2.F32 R44, -RZ, R50.reuse.H1_H1 ;  /* 0x30000032ff2c7230 */ /* 0x100fe20000004100 */
[----:B------:R-:W-:Y:S01]  /*78a0*/  MOV R61, UR46 ;  /* 0x0000002e003d7c02 */ /* 0x000fe20008000f00 */
[----:B------:R-:W-:Y:S01]  /*78b0*/  HADD2.F32 R45, -RZ, R59.H0_H0 ;  /* 0x2000003bff2d7230 */ /* 0x000fe20000004100 */
[----:B------:R-:W-:Y:S01]  /*78c0*/  BSSY.RECONVERGENT B0, `(.L_x_125) ;  /* 0x000008d000007945 */ /* 0x000fe20003800200 */
[----:B------:R-:W-:Y:S02]  /*78d0*/  LEA R62, R47, UR43, 0x3 ;  /* 0x0000002b2f3e7c11 */ /* 0x000fe4000f8e18ff */
[----:B----4-:R-:W3:Y:S04]  /*78e0*/  LDTM.x32 R4, tmem[UR4+0x20] ;  /* 0x00002004000479ee */ /* 0x010ee800082c0000 */
[----:B------:R-:W-:Y:S04]  /*78f0*/  @P6 LEA R61, R61, UR43, 0x3 ;  /* 0x0000002b3d3d6c11 */ /* 0x000fe8000f8e18ff */
[----:B------:R-:W-:Y:S02]  /*7900*/  @P6 IADD3 R104, PT, PT, R61, 0x60, RZ ;  /* 0x000000603d686810 */ /* 0x000fe40007ffe0ff */
[----:B------:R-:W-:Y:S01]  /*7910*/  @P6 SHF.L.U32 R61, R91, 0x1f, RZ ;  /* 0x0000001f5b3d6819 */ /* 0x000fe200000006ff */
[C---:B---3--:R-:W-:Y:S01]  /*7920*/  FMUL R0, R38.reuse, R4 ;  /* 0x0000000426007220 */ /* 0x048fe20000400000 */
[C---:B------:R-:W-:Y:S01]  /*7930*/  FMUL R2, R38.reuse, R5 ;  /* 0x0000000526027220 */ /* 0x040fe20000400000 */
[C---:B------:R-:W-:Y:S01]  /*7940*/  FMUL R3, R38.reuse, R6 ;  /* 0x0000000626037220 */ /* 0x040fe20000400000 */
[C---:B------:R-:W-:Y:S01]  /*7950*/  FMUL R7, R38.reuse, R7 ;  /* 0x0000000726077220 */ /* 0x040fe20000400000 */
[C---:B------:R-:W-:Y:S01]  /*7960*/  FFMA R0, R41.reuse, R40, R0 ;  /* 0x0000002829007223 */ /* 0x040fe20000000000 */
[----:B------:R-:W-:Y:S02]  /*7970*/  HADD2.F32 R40, -RZ, R49.H0_H0 ;  /* 0x20000031ff287230 */ /* 0x000fe40000004100 */
[C---:B------:R-:W-:Y:S01]  /*7980*/  FFMA R2, R41.reuse, R43, R2 ;  /* 0x0000002b29027223 */ /* 0x040fe20000000002 */
[C---:B------:R-:W-:Y:S01]  /*7990*/  FMUL R4, R38.reuse, R8 ;  /* 0x0000000826047220 */ /* 0x040fe20000400000 */
[--C-:B------:R-:W-:Y:S02]  /*79a0*/  HADD2.F32 R43, -RZ, R51.reuse.H0_H0 ;  /* 0x20000033ff2b7230 */ /* 0x100fe40000004100 */
[----:B------:R-:W-:Y:S01]  /*79b0*/  FMUL R5, R38, R9 ;  /* 0x0000000926057220 */ /* 0x000fe20000400000 */
[C---:B------:R-:W-:Y:S01]  /*79c0*/  FFMA R3, R41.reuse, R40, R3 ;  /* 0x0000002829037223 */ /* 0x040fe20000000003 */
[----:B------:R-:W-:Y:S01]  /*79d0*/  HADD2.F32 R40, -RZ, R50.H0_H0 ;  /* 0x20000032ff287230 */ /* 0x000fe20000004100 */
[----:B------:R-:W-:Y:S01]  /*79e0*/  F2FP.F16.F32.PACK_AB R52, R2, R0 ;  /* 0x000000000234723e */ /* 0x000fe200000000ff */
[C---:B------:R-:W-:Y:S01]  /*79f0*/  FFMA R7, R41.reuse, R42, R7 ;  /* 0x0000002a29077223 */ /* 0x040fe20000000007 */
[----:B------:R-:W-:Y:S02]  /*7a00*/  HADD2.F32 R42, -RZ, R51.H1_H1 ;  /* 0x30000033ff2a7230 */ /* 0x000fe40000004100 */
[C---:B------:R-:W-:Y:S01]  /*7a10*/  FMUL R6, R38.reuse, R10 ;  /* 0x0000000a26067220 */ /* 0x040fe20000400000 */
[C---:B------:R-:W-:Y:S01]  /*7a20*/  FFMA R4, R41.reuse, R40, R4 ;  /* 0x0000002829047223 */ /* 0x040fe20000000004 */
[----:B------:R-:W-:Y:S01]  /*7a30*/  FFMA R5, R41, R44, R5 ;  /* 0x0000002c29057223 */ /* 0x000fe20000000005 */
[----:B------:R-:W-:Y:S01]  /*7a40*/  F2FP.F16.F32.PACK_AB R53, R7, R3 ;  /* 0x000000030735723e */ /* 0x000fe200000000ff */
[----:B------:R-:W-:Y:S01]  /*7a50*/  FFMA R6, R41, R43, R6 ;  /* 0x0000002b29067223 */ /* 0x000fe20000000006 */
[C---:B------:R-:W-:Y:S01]  /*7a60*/  FMUL R11, R38.reuse, R11 ;  /* 0x0000000b260b7220 */ /* 0x040fe20000400000 */
[--C-:B------:R-:W-:Y:S01]  /*7a70*/  HADD2.F32 R40, -RZ, R56.reuse.H0_H0 ;  /* 0x20000038ff287230 */ /* 0x100fe20000004100 */
[----:B------:R-:W-:Y:S01]  /*7a80*/  F2FP.F16.F32.PACK_AB R54, R5, R4 ;  /* 0x000000040536723e */ /* 0x000fe200000000ff */
[C---:B------:R-:W-:Y:S01]  /*7a90*/  FMUL R8, R38.reuse, R12 ;  /* 0x0000000c26087220 */ /* 0x040fe20000400000 */
[C---:B------:R-:W-:Y:S01]  /*7aa0*/  FFMA R11, R41.reuse, R42, R11 ;  /* 0x0000002a290b7223 */ /* 0x040fe2000000000b */
[----:B------:R-:W-:Y:S02]  /*7ab0*/  HADD2.F32 R42, -RZ, R56.H1_H1 ;  /* 0x30000038ff2a7230 */ /* 0x000fe40000004100 */
[C---:B------:R-:W-:Y:S01]  /*7ac0*/  FMUL R9, R38.reuse, R13 ;  /* 0x0000000d26097220 */ /* 0x040fe20000400000 */
[--C-:B------:R-:W-:Y:S02]  /*7ad0*/  HADD2.F32 R43, -RZ, R57.reuse.H0_H0 ;  /* 0x20000039ff2b7230 */ /* 0x100fe40000004100 */
[----:B------:R-:W-:Y:S01]  /*7ae0*/  FFMA R8, R41, R40, R8 ;  /* 0x0000002829087223 */ /* 0x000fe20000000008 */
[----:B------:R-:W-:Y:S01]  /*7af0*/  F2FP.F16.F32.PACK_AB R55, R11, R6 ;  /* 0x000000060b37723e */ /* 0x000fe200000000ff */
[----:B------:R-:W-:Y:S01]  /*7b00*/  FFMA R9, R41, R42, R9 ;  /* 0x0000002a29097223 */ /* 0x000fe20000000009 */
[C---:B------:R-:W-:Y:S01]  /*7b10*/  FMUL R10, R38.reuse, R14 ;  /* 0x0000000e260a7220 */ /* 0x040fe20000400000 */
[----:B------:R-:W-:Y:S02]  /*7b20*/  HADD2.F32 R40, -RZ, R57.H1_H1 ;  /* 0x30000039ff287230 */ /* 0x000fe40000004100 */
[C---:B------:R-:W-:Y:S01]  /*7b30*/  FMUL R15, R38.reuse, R15 ;  /* 0x0000000f260f7220 */ /* 0x040fe20000400000 */
[----:B------:R3:W-:Y:S01]  /*7b40*/  STS.128 [R94+0x2000], R52 ;  /* 0x002000345e007388 */ /* 0x0007e20000000c00 */
[----:B------:R-:W-:Y:S01]  /*7b50*/  F2FP.F16.F32.PACK_AB R68, R9, R8 ;  /* 0x000000080944723e */ /* 0x000fe200000000ff */
[C---:B------:R-:W-:Y:S01]  /*7b60*/  FFMA R10, R41.reuse, R43, R10 ;  /* 0x0000002b290a7223 */ /* 0x040fe2000000000a */
[--C-:B------:R-:W-:Y:S02]  /*7b70*/  HADD2.F32 R43, -RZ, R58.reuse.H0_H0 ;  /* 0x2000003aff2b7230 */ /* 0x100fe40000004100 */
[----:B------:R-:W-:Y:S01]  /*7b80*/  FFMA R15, R41, R40, R15 ;  /* 0x00000028290f7223 */ /* 0x000fe2000000000f */
[C---:B------:R-:W-:Y:S01]  /*7b90*/  FMUL R12, R38.reuse, R16 ;  /* 0x00000010260c7220 */ /* 0x040fe20000400000 */
[----:B------:R-:W-:Y:S02]  /*7ba0*/  HADD2.F32 R42, -RZ, R58.H1_H1 ;  /* 0x3000003aff2a7230 */ /* 0x000fe40000004100 */
[C---:B------:R-:W-:Y:S01]  /*7bb0*/  FMUL R13, R38.reuse, R17 ;  /* 0x00000011260d7220 */ /* 0x040fe20000400000 */
[C---:B------:R-:W-:Y:S01]  /*7bc0*/  FMUL R14, R38.reuse, R18 ;  /* 0x00000012260e7220 */ /* 0x040fe20000400000 */
[----:B------:R-:W-:Y:S01]  /*7bd0*/  F2FP.F16.F32.PACK_AB R69, R15, R10 ;  /* 0x0000000a0f45723e */ /* 0x000fe200000000ff */
[C---:B------:R-:W-:Y:S01]  /*7be0*/  FFMA R12, R41.reuse, R43, R12 ;  /* 0x0000002b290c7223 */ /* 0x040fe2000000000c */
[----:B------:R-:W-:Y:S02]  /*7bf0*/  HADD2.F32 R40, -RZ, R59.H1_H1 ;  /* 0x3000003bff287230 */ /* 0x000fe40000004100 */
[C---:B------:R-:W-:Y:S01]  /*7c00*/  FFMA R13, R41.reuse, R42, R13 ;  /* 0x0000002a290d7223 */ /* 0x040fe2000000000d */
[C---:B------:R-:W-:Y:S01]  /*7c10*/  FMUL R19, R38.reuse, R19 ;  /* 0x0000001326137220 */ /* 0x040fe20000400000 */
[--C-:B------:R-:W-:Y:S02]  /*7c20*/  HADD2.F32 R43, -RZ, R64.reuse.H0_H0 ;  /* 0x20000040ff2b7230 */ /* 0x100fe40000004100 */
[C---:B------:R-:W-:Y:S01]  /*7c30*/  FMUL R16, R38.reuse, R20 ;  /* 0x0000001426107220 */ /* 0x040fe20000400000 */
[----:B------:R-:W-:Y:S02]  /*7c40*/  HADD2.F32 R42, -RZ, R64.H1_H1 ;  /* 0x30000040ff2a7230 */ /* 0x000fe40000004100 */
[C---:B------:R-:W-:Y:S01]  /*7c50*/  FMUL R17, R38.reuse, R21 ;  /* 0x0000001526117220 */ /* 0x040fe20000400000 */
[C---:B------:R-:W-:Y:S01]  /*7c60*/  FFMA R14, R41.reuse, R45, R14 ;  /* 0x0000002d290e7223 */ /* 0x040fe2000000000e */
[C---:B------:R-:W-:Y:S01]  /*7c70*/  FFMA R19, R41.reuse, R40, R19 ;  /* 0x0000002829137223 */ /* 0x040fe20000000013 */
[--C-:B------:R-:W-:Y:S02]  /*7c80*/  HADD2.F32 R45, -RZ, R65.reuse.H0_H0 ;  /* 0x20000041ff2d7230 */ /* 0x100fe40000004100 */
[C---:B------:R-:W-:Y:S01]  /*7c90*/  FFMA R16, R41.reuse, R43, R16 ;  /* 0x0000002b29107223 */ /* 0x040fe20000000010 */
[C---:B------:R-:W-:Y:S01]  /*7ca0*/  FMUL R18, R38.reuse, R22 ;  /* 0x0000001626127220 */ /* 0x040fe20000400000 */
[----:B------:R-:W-:Y:S02]  /*7cb0*/  HADD2.F32 R40, -RZ, R65.H1_H1 ;  /* 0x30000041ff287230 */ /* 0x000fe40000004100 */
[C---:B------:R-:W-:Y:S01]  /*7cc0*/  FFMA R17, R41.reuse, R42, R17 ;  /* 0x0000002a29117223 */ /* 0x040fe20000000011 */
[C---:B------:R-:W-:Y:S01]  /*7cd0*/  FMUL R23, R38.reuse, R23 ;  /* 0x0000001726177220 */ /* 0x040fe20000400000 */
[--C-:B------:R-:W-:Y:S02]  /*7ce0*/  HADD2.F32 R42, -RZ, R66.reuse.H0_H0 ;  /* 0x20000042ff2a7230 */ /* 0x100fe40000004100 */
[C---:B------:R-:W-:Y:S01]  /*7cf0*/  FMUL R20, R38.reuse, R24 ;  /* 0x0000001826147220 */ /* 0x040fe20000400000 */
[C---:B------:R-:W-:Y:S01]  /*7d00*/  FFMA R18, R41.reuse, R45, R18 ;  /* 0x0000002d29127223 */ /* 0x040fe20000000012 */
        /* <DEDUP_REMOVED lines=11> */
[----:B------:R-:W-:Y:S01]  /*7dc0*/  FFMA R27, R41, R42, R27 ;  /* 0x0000002a291b7223 */ /* 0x000fe2000000001b */
        /* <DEDUP_REMOVED lines=17> */
[--C-:B------:R-:W-:Y:S02]  /*7ee0*/  HADD2.F32 R45, -RZ, R75.reuse.H0_H0 ;  /* 0x2000004bff2d7230 */ /* 0x100fe40000004100 */
[C---:B------:R-:W-:Y:S01]  /*7ef0*/  FMUL R30, R38.reuse, R34 ;  /* 0x00000022261e7220 */ /* 0x040fe20000400000 */
[----:B------:R-:W-:Y:S02]  /*7f00*/  HADD2.F32 R44, -RZ, R75.H1_H1 ;  /* 0x3000004bff2c7230 */ /* 0x000fe40000004100 */
[----:B------:R-:W-:Y:S01]  /*7f10*/  FFMA R31, R41, R40, R31 ;  /* 0x00000028291f7223 */ /* 0x000fe2000000001f */
[----:B------:R-:W-:Y:S01]  /*7f20*/  FMUL R35, R38, R35 ;  /* 0x0000002326237220 */ /* 0x000fe20000400000 */
[----:B---3--:R-:W-:Y:S01]  /*7f30*/  F2FP.F16.F32.PACK_AB R52, R17, R16 ;  /* 0x000000101134723e */ /* 0x008fe200000000ff */
        /* <DEDUP_REMOVED lines=11> */
[----:B------:R-:W-:Y:S02]  /*7ff0*/  F2FP.F16.F32.PACK_AB R103, R35, R30 ;  /* 0x0000001e2367723e */ /* 0x000fe400000000ff */
[----:B-1----:R-:W-:Y:S03]  /*8000*/  @P6 PRMT R104, R99, 0x654, R104 ;  /* 0x0000065463686816 */ /* 0x002fe60000000068 */
[----:B------:R4:W-:Y:S01]  /*8010*/  STS.128 [R88+0x2030], R100 ;  /* 0x0020306458007388 */ /* 0x0009e20000000c00 */
[----:B------:R-:W-:Y:S01]  /*8020*/  @!PT LDS RZ, [RZ] ;  /* 0x00000000fffff984 */ /* 0x000fe20000000800 */
[----:B------:R-:W-:Y:S01]  /*8030*/  @!PT LDS RZ, [RZ] ;  /* 0x00000000fffff984 */ /* 0x000fe20000000800 */
[----:B------:R-:W-:Y:S01]  /*8040*/  @!PT LDS RZ, [RZ] ;  /* 0x00000000fffff984 */ /* 0x000fe20000000800 */
[----:B------:R-:W-:Y:S01]  /*8050*/  @!PT LDS RZ, [RZ] ;  /* 0x00000000fffff984 */ /* 0x000fe20000000800 */
[----:B------:R1:W-:Y:S07]  /*8060*/  MEMBAR.ALL.CTA ;  /* 0x0000000000007992 */ /* 0x0003ee0000008000 */
[----:B-1----:R-:W1:Y:S02]  /*8070*/  FENCE.VIEW.ASYNC.S ;  /* 0x00000000000073c6 */ /* 0x002e640000000000 */
[----:B-1----:R-:W-:Y:S06]  /*8080*/  BAR.SYNC.DEFER_BLOCKING 0x1, 0x80 ;  /* 0x0042000000007b1d */ /* 0x002fec0000010000 */
[----:B------:R-:W-:Y:S05]  /*8090*/  @P0 BRA `(.L_x_126) ;  /* 0x00000000003c0947 */ /* 0x000fea0003800000 */
[----:B------:R-:W1:Y:S01]  /*80a0*/  LDCU.64 UR6, c[0x0][0x348] ;  /* 0x00006900ff0677ac */ /* 0x000e620008000a00 */
[----:B------:R-:W-:Y:S02]  /*80b0*/  UIADD3 UR13, UPT, UPT, UR49, 0x20, URZ ;  /* 0x00000020310d7890 */ /* 0x000fe4000fffe0ff */
[----:B------:R-:W-:Y:S01]  /*80c0*/  UIADD3 UR12, UPT, UPT, UR43, 0x2200, URZ ;  /* 0x000022002b0c7890 */ /* 0x000fe2000fffe0ff */
[----:B------:R-:W-:Y:S01]  /*80d0*/  UMOV UR14, UR50 ;  /* 0x00000032000e7c82 */ /* 0x000fe20008000000 */
[----:B------:R-:W-:Y:S01]  /*80e0*/  UMOV UR15, UR36 ;  /* 0x00000024000f7c82 */ /* 0x000fe20008000000 */
[----:B------:R-:W-:Y:S02]  /*80f0*/  UIADD3 UR9, UPT, UPT, UR49, 0xa0, URZ ;  /* 0x000000a031097890 */ /* 0x000fe4000fffe0ff */
[----:B------:R-:W-:Y:S01]  /*8100*/  UIADD3 UR8, UPT, UPT, UR43, 0x3200, URZ ;  /* 0x000032002b087890 */ /* 0x000fe2000fffe0ff */
[----:B------:R-:W-:Y:S01]  /*8110*/  UMOV UR10, UR50 ;  /* 0x00000032000a7c82 */ /* 0x000fe20008000000 */
[----:B------:R-:W-:Y:S01]  /*8120*/  UMOV UR11, UR36 ;  /* 0x00000024000b7c82 */ /* 0x000fe20008000000 */
[----:B-1----:R-:W-:Y:S04]  /*8130*/  UIADD3 UR4, UP0, UPT, UR6, 0x680, URZ ;  /* 0x0000068006047890 */ /* 0x002fe8000ff1e0ff */
[----:B------:R-:W-:Y:S09]  /*8140*/  UIADD3.X UR5, UPT, UPT, URZ, UR7, URZ, UP0, !UPT ;  /* 0x00000007ff057290 */ /* 0x000ff200087fe4ff */
[----:B------:R1:W-:Y:S01]  /*8150*/  UTMASTG.3D [UR12], [UR4] ;  /* 0x0000000c040073b5 */ /* 0x0003e20008010000 */
[----:B------:R1:W-:Y:S01]  /*8160*/  UTMASTG.3D [UR8], [UR4] ;  /* 0x00000008040073b5 */ /* 0x0003e20008010000 */
[----:B------:R0:W-:Y:S01]  /*8170*/  UTMACMDFLUSH ;  /* 0x00000000000079b7 */ /* 0x0001e20000000000 */
[----:B-1----:R-:W-:Y:S04]  /*8180*/  DEPBAR.LE SB0, 0x1 ;  /* 0x000080400000791a */ /* 0x002fe80000000000 */
.L_x_126:
[----:B------:R-:W-:Y:S05]  /*8190*/  BSYNC.RECONVERGENT B0 ;  /* 0x0000000000007941 */ /* 0x000fea0003800200 */
.L_x_125:
[----:B------:R-:W-:Y:S01]  /*81a0*/  BAR.SYNC.DEFER_BLOCKING 0x1, 0x80 ;  /* 0x0042000000007b1d */ /* 0x000fe20000010000 */
[----:B------:R-:W-:Y:S04]  /*81b0*/  UIADD3 UR4, UPT, UPT, UR46, 0x1, URZ ;  /* 0x000000012e047890 */ /* 0x000fe8000fffe0ff */
[----:B------:R-:W-:Y:S04]  /*81c0*/  UISETP.NE.AND UP0, UPT, UR4, 0x4, UPT ;  /* 0x000000040400788c */ /* 0x000fe8000bf05270 */
[----:B------:R-:W-:Y:S01]  /*81d0*/  USEL UR44, UR4, URZ, UP0 ;  /* 0x000000ff042c7287 */ /* 0x000fe20008000000 */
[----:B------:R1:W-:Y:S01]  /*81e0*/  @P6 SYNCS.ARRIVE.TRANS64.RED.A1T0 RZ, [R104+URZ], RZ ;  /* 0x000000ff68ff69a7 */ /* 0x0003e200081004ff */
[----:B------:R-:W-:Y:S01]  /*81f0*/  BSSY B1, `(.L_x_127) ;  /* 0x0000017000017945 */ /* 0x000fe20003800000 */
[----:B------:R-:W3:Y:S02]  /*8200*/  @P6 SYNCS.PHASECHK.TRANS64.TRYWAIT P0, [R62+URZ+0x40], R61 ;  /* 0x0000403d3e0065a7 */ /* 0x000ee400080011ff */
[----:B---3--:R-:W-:Y:S01]  /*8210*/  @P6 SEL R46, RZ, 0x1, !P0 ;  /* 0x00000001ff2e6807 */ /* 0x008fe20004000000 */
[----:B-1----:R-:W-:Y:S06]  /*8220*/  @!P6 BRA `(.L_x_128) ;  /* 0x00000000004ce947 */ /* 0x002fec0003800000 */
        /* <DEDUP_REMOVED lines=9> */
[----:B------:R-:W-:Y:S04]  /*82c0*/  SHF.L.U32 R5, R91, 0x1f, RZ ;  /* 0x0000001f5b057819 */ /* 0x000fe800000006ff */
[----:B------:R-:W1:Y:S02]  /*82d0*/  SYNCS.PHASECHK.TRANS64.TRYWAIT P0, [R62+URZ+0x40], R5 ;  /* 0x000040053e0075a7 */ /* 0x000e6400080011ff */
[----:B-1----:R-:W-:Y:S05]  /*82e0*/  @!P0 BRA `(.L_x_131) ;  /* 0x0000002400ec8947 */ /* 0x002fea0003800000 */
.L_x_130:
[----:B------:R-:W-:Y:S05]  /*82f0*/  BSYNC B0 ;  /* 0x0000000000007941 */ /* 0x000fea0003800000 */
.L_x_129:
[----:B------:R-:W-:Y:S02]  /*8300*/  ISETP.NE.AND P0, PT, R60, RZ, PT ;  /* 0x000000ff3c00720c */ /* 0x000fe40003f05270 */
[----:B------:R-:W-:Y:S11]  /*8310*/  IADD3 R47, PT, PT, R47, 0x1, RZ ;  /* 0x000000012f2f7810 */ /* 0x000ff60007ffe0ff */
[----:B------:R3:W1:Y:S04]  /*8320*/  @P0 LDS.128 R48, [R4] ;  /* 0x0000000004300984 */ /* 0x0006680000000c00 */
[----:B------:R3:W1:Y:S04]  /*8330*/  @P0 LDS.128 R56, [R3+0x10] ;  /* 0x0000100003380984 */ /* 0x0006680000000c00 */
[----:B------:R3:W1:Y:S04]  /*8340*/  @P0 LDS.128 R64, [R2+0x20] ;  /* 0x0000200002400984 */ /* 0x0006680000000c00 */
[----:B------:R3:W1:Y:S02]  /*8350*/  @P0 LDS.128 R72, [R0+0x30] ;  /* 0x0000300000480984 */ /* 0x0006640000000c00 */
.L_x_128:
[----:B------:R-:W-:Y:S05]  /*8360*/  BSYNC B1 ;  /* 0x0000000000017941 */ /* 0x000fea0003800000 */
.L_x_127:
[----:B---3--:R-:W-:Y:S05]  /*8370*/  VIADD R0, R39, 0x40 ;  /* 0x0000004027007836 */ /* 0x008fea0000000000 */
[----:B------:R-:W-:Y:S04]  /*8380*/  SHF.R.U32.HI R0, RZ, 0x15, R0 ;  /* 0x00000015ff007819 */ /* 0x000fe80000011600 */
[----:B------:R-:W-:Y:S11]  /*8390*/  LOP3.LUT P0, RZ, R0, 0x3, R81, 0x48, !PT ;  /* 0x0000000300ff7812 */ /* 0x000ff60007804851 */
[----:B------:R-:W-:Y:S02]  /*83a0*/  @!UPT UIADD3 URZ, UPT, UPT, URZ, URZ, URZ ;  /* 0x000000fffffff290 */ /* 0x000fe4000fffe0ff */
[----:B------:R-:W-:Y:S05]  /*83b0*/  @!P0 BRA `(.L_x_132) ;  /* 0x0000000000408947 */ /* 0x000fea0003800000 */
[----:B------:R-:W1:Y:S01]  /*83c0*/  LDCU.64 UR8, c[0x4][0x70] ;  /* 0x01000e00ff0877ac */ /* 0x000e620008000a00 */
[----:B------:R-:W-:Y:S01]  /*83d0*/  MOV R3, 0x0 ;  /* 0x0000000000037802 */ /* 0x000fe20000000f00 */
[----:B------:R-:W-:Y:S02]  /*83e0*/  HFMA2 R12, -RZ, RZ, 0, 5.9604644775390625e-08 ;  /* 0x00000001ff0c7431 */ /* 0x000fe400000001ff */
[----:B------:R-:W-:Y:S02]  /*83f0*/  IMAD.MOV.U32 R8, RZ, RZ, 0x192 ;  /* 0x00000192ff087424 */ /* 0x000fe400078e00ff */
[----:B------:R-:W-:Y:S01]  /*8400*/  IMAD.MOV.U32 R13, RZ, RZ, RZ ;  /* 0x000000ffff0d7224 */ /* 0x000fe200078e00ff */
[----:B------:R-:W3:Y:S01]  /*8410*/  LDCU.64 UR6, c[0x4][0x78] ;  /* 0x01000f00ff0677ac */ /* 0x000ee20008000a00 */
[----:B------:R-:W2:Y:S01]  /*8420*/  LDC.64 R2, c[0x4][R3] ;  /* 0x0100000003027b82 */ /* 0x000ea20000000a00 */
[----:B------:R-:W5:Y:S01]  /*8430*/  LDCU.64 UR4, c[0x4][0x10] ;  /* 0x01000200ff0477ac */ /* 0x000f620008000a00 */
[----:B-1----:R-:W-:Y:S01]  /*8440*/  MOV R5, UR9 ;  /* 0x0000000900057c02 */ /* 0x002fe20008000f00 */
[----:B------:R-:W-:Y:S01]  /*8450*/  IMAD.U32 R4, RZ, RZ, UR8 ;  /* 0x00000008ff047e24 */ /* 0x000fe2000f8e00ff */
[----:B---3--:R-:W-:Y:S01]  /*8460*/  MOV R7, UR7 ;  /* 0x0000000700077c02 */ /* 0x008fe20008000f00 */
[----:B------:R-:W-:Y:S01]  /*8470*/  IMAD.U32 R6, RZ, RZ, UR6 ;  /* 0x00000006ff067e24 */ /* 0x000fe2000f8e00ff */
[----:B-----5:R-:W-:Y:S01]  /*8480*/  MOV R11, UR5 ;  /* 0x00000005000b7c02 */ /* 0x020fe20008000f00 */
[----:B------:R-:W-:Y:S02]  /*8490*/  IMAD.U32 R10, RZ, RZ, UR4 ;  /* 0x00000004ff0a7e24 */ /* 0x000fe4000f8e00ff */
[----:B------:R-:W-:Y:S07]  /*84a0*/  LEPC R20, `(.L_x_132) ;  /* 0x000000001014794e */ /* 0x000fee0000000000 */
[----:B--2-4-:R-:W-:Y:S05]  /*84b0*/  CALL.ABS.NOINC R2 ;  /* 0x0000000002007343 */ /* 0x014fea0003c00000 */
.L_x_132:
[----:B------:R-:W-:Y:S05]  /*84c0*/  WARPSYNC.ALL ;  /* 0x0000000000007948 */ /* 0x000fea0003800000 */
[----:B------:R-:W-:Y:S01]  /*84d0*/  R2UR UR4, R39 ;  /* 0x00000000270472ca */ /* 0x000fe200000e0000 */
[--C-:B-1----:R-:W-:Y:S01]  /*84e0*/  HADD2.F32 R40, -RZ, R48.reuse.H0_H0 ;  /* 0x20000030ff287230 */ /* 0x102fe20000004100 */
[----:B------:R-:W-:Y:S01]  /*84f0*/  ISETP.NE.AND P6, PT, R97, RZ, PT ;  /* 0x000000ff6100720c */ /* 0x000fe20003fc5270 */
[----:B------:R-:W-:Y:S01]  /*8500*/  HADD2.F32 R43, -RZ, R48.H1_H1 ;  /* 0x30000030ff2b7230 */ /* 0x000fe20000004100 */
[----:B------:R-:W-:Y:S01]  /*8510*/  ISETP.NE.AND P0, PT, R96, RZ, PT ;  /* 0x000000ff6000720c */ /* 0x000fe20003f05270 */
[----:B------:R-:W-:Y:S01]  /*8520*/  HADD2.F32 R42, -RZ, R49.H0_H0 ;  /* 0x20000031ff2a7230 */ /* 0x000fe20000004100 */
[----:B------:R-:W-:Y:S01]  /*8530*/  MOV R61, UR44 ;  /* 0x0000002c003d7c02 */ /* 0x000fe20008000f00 */
[--C-:B------:R-:W-:Y:S01]  /*8540*/  HADD2.F32 R45, -RZ, R51.reuse.H0_H0 ;  /* 0x20000033ff2d7230 */ /* 0x100fe20000004100 */
[----:B------:R-:W-:Y:S01]  /*8550*/  BSSY.RECONVERGENT B0, `(.L_x_133) ;  /* 0x000008e000007945 */ /* 0x000fe20003800200 */
[----:B------:R-:W-:Y:S04]  /*8560*/  HADD2.F32 R44, -RZ, R51.H1_H1 ;  /* 0x30000033ff2c7230 */ /* 0x000fe80000004100 */
[----:B------:R-:W1:Y:S02]  /*8570*/  LDTM.x32 R4, tmem[UR4+0x40] ;  /* 0x00004004000479ee */ /* 0x000e6400082c0000 */
[----:B------:R-:W-:Y:S02]  /*8580*/  @P6 LEA R61, R61, UR43, 0x3 ;  /* 0x0000002b3d3d6c11 */ /* 0x000fe4000f8e18ff */
[----:B------:R-:W-:Y:S02]  /*8590*/  @P6 SHF.L.U32 R104, R91, 0x1f, RZ ;  /* 0x0000001f5b686819 */ /* 0x000fe400000006ff */
[----:B------:R-:W-:Y:S02]  /*85a0*/  @P6 IADD3 R62, PT, PT, R61, 0x60, RZ ;  /* 0x000000603d3e6810 */ /* 0x000fe40007ffe0ff */
[----:B------:R-:W-:Y:S02]  /*85b0*/  LEA R61, R47, UR43, 0x3 ;  /* 0x0000002b2f3d7c11 */ /* 0x000fe4000f8e18ff */
[----:B------:R-:W-:Y:S01]  /*85c0*/  @P6 PRMT R62, R99, 0x654, R62 ;  /* 0x00000654633e6816 */ /* 0x000fe2000000003e */
[C---:B-1----:R-:W-:Y:S01]  /*85d0*/  FMUL R0, R38.reuse, R4 ;  /* 0x0000000426007220 */ /* 0x042fe20000400000 */
[C---:B------:R-:W-:Y:S01]  /*85e0*/  FMUL R2, R38.reuse, R5 ;  /* 0x0000000526027220 */ /* 0x040fe20000400000 */
[C---:B------:R-:W-:Y:S01]  /*85f0*/  FMUL R3, R38.reuse, R6 ;  /* 0x0000000626037220 */ /* 0x040fe20000400000 */
        /* <DEDUP_REMOVED lines=8> */
[----:B----4-:R-:W-:Y:S01]  /*8680*/  F2FP.F16.F32.PACK_AB R68, R2, R0 ;  /* 0x000000000244723e */ /* 0x010fe200000000ff */
[C---:B------:R-:W-:Y:S01]  /*8690*/  FFMA R7, R41.reuse, R40, R7 ;  /* 0x0000002829077223 */ /* 0x040fe20000000007 */
[----:B------:R-:W-:Y:S01]  /*86a0*/  FFMA R4, R41, R43, R4 ;  /* 0x0000002b29047223 */ /* 0x000fe20000000004 */
[C---:B------:R-:W-:Y:S01]  /*86b0*/  FMUL R5, R38.reuse, R9 ;  /* 0x0000000926057220 */ /* 0x040fe20000400000 */
[C---:B------:R-:W-:Y:S01]  /*86c0*/  FMUL R6, R38.reuse, R10 ;  /* 0x0000000a26067220 */ /* 0x040fe20000400000 */
[C---:B------:R-:W-:Y:S01]  /*86d0*/  FMUL R11, R38.reuse, R11 ;  /* 0x0000000b260b7220 */ /* 0x040fe20000400000 */
[--C-:B------:R-:W-:Y:S01]  /*86e0*/  HADD2.F32 R40, -RZ, R56.reuse.H0_H0 ;  /* 0x20000038ff287230 */ /* 0x100fe20000004100 */
[----:B------:R-:W-:Y:S01]  /*86f0*/  F2FP.F16.F32.PACK_AB R69, R7, R3 ;  /* 0x000000030745723e */ /* 0x000fe200000000ff */
[C---:B------:R-:W-:Y:S01]  /*8700*/  FFMA R5, R41.reuse, R42, R5 ;  /* 0x0000002a29057223 */ /* 0x040fe20000000005 */
[C---:B------:R-:W-:Y:S01]  /*8710*/  FFMA R6, R41.reuse, R45, R6 ;  /* 0x0000002d29067223 */ /* 0x040fe20000000006 */
[----:B------:R-:W-:Y:S01]  /*8720*/  FFMA R11, R41, R44, R11 ;  /* 0x0000002c290b7223 */ /* 0x000fe2000000000b */
[C---:B------:R-:W-:Y:S01]  /*8730*/  FMUL R8, R38.reuse, R12 ;  /* 0x0000000c26087220 */ /* 0x040fe20000400000 */
[----:B------:R-:W-:Y:S01]  /*8740*/  HADD2.F32 R42, -RZ, R56.H1_H1 ;  /* 0x30000038ff2a7230 */ /* 0x000fe20000004100 */
[----:B------:R-:W-:Y:S01]  /*8750*/  F2FP.F16.F32.PACK_AB R70, R5, R4 ;  /* 0x000000040546723e */ /* 0x000fe200000000ff */
[C---:B------:R-:W-:Y:S01]  /*8760*/  FMUL R9, R38.reuse, R13 ;  /* 0x0000000d26097220 */ /* 0x040fe20000400000 */
[----:B------:R-:W-:Y:S01]  /*8770*/  F2FP.F16.F32.PACK_AB R71, R11, R6 ;  /* 0x000000060b47723e */ /* 0x000fe200000000ff */
[C---:B------:R-:W-:Y:S01]  /*8780*/  FFMA R8, R41.reuse, R40, R8 ;  /* 0x0000002829087223 */ /* 0x040fe20000000008 */
[--C-:B------:R-:W-:Y:S02]  /*8790*/  HADD2.F32 R43, -RZ, R57.reuse.H0_H0 ;  /* 0x20000039ff2b7230 */ /* 0x100fe40000004100 */
[----:B------:R-:W-:Y:S01]  /*87a0*/  FFMA R9, R41, R42, R9 ;  /* 0x0000002a29097223 */ /* 0x000fe20000000009 */
[C---:B------:R-:W-:Y:S01]  /*87b0*/  FMUL R10, R38.reuse, R14 ;  /* 0x0000000e260a7220 */ /* 0x040fe20000400000 */
[----:B------:R1:W-:Y:S01]  /*87c0*/  STS.128 [R94+0x4000], R68 ;  /* 0x004000445e007388 */ /* 0x0003e20000000c00 */
[----:B------:R-:W-:Y:S02]  /*87d0*/  HADD2.F32 R40, -RZ, R57.H1_H1 ;  /* 0x30000039ff287230 */ /* 0x000fe40000004100 */
[C---:B------:R-:W-:Y:S01]  /*87e0*/  FMUL R15, R38.reuse, R15 ;  /* 0x0000000f260f7220 */ /* 0x040fe20000400000 */
[----:B------:R-:W-:Y:S01]  /*87f0*/  F2FP.F16.F32.PACK_AB R52, R9, R8 ;  /* 0x000000080934723e */ /* 0x000fe200000000ff */
[C---:B------:R-:W-:Y:S01]  /*8800*/  FFMA R10, R41.reuse, R43, R10 ;  /* 0x0000002b290a7223 */ /* 0x040fe2000000000a */
[--C-:B------:R-:W-:Y:S02]  /*8810*/  HADD2.F32 R42, -RZ, R58.reuse.H0_H0 ;  /* 0x2000003aff2a7230 */ /* 0x100fe40000004100 */
        /* <DEDUP_REMOVED lines=60> */
[----:B-1----:R-:W-:Y:S01]  /*8be0*/  F2FP.F16.F32.PACK_AB R68, R17, R16 ;  /* 0x000000101144723e */ /* 0x002fe200000000ff */
        /* <DEDUP_REMOVED lines=36> */
.L_x_134:
[----:B------:R-:W-:Y:S05]  /*8e30*/  BSYNC.RECONVERGENT B0 ;  /* 0x0000000000007941 */ /* 0x000fea0003800200 */
.L_x_133:
[----:B------:R-:W-:Y:S01]  /*8e40*/  BAR.SYNC.DEFER_BLOCKING 0x1, 0x80 ;  /* 0x0042000000007b1d */ /* 0x000fe20000010000 */
[----:B------:R-:W-:Y:S04]  /*8e50*/  UIADD3 UR4, UPT, UPT, UR44, 0x1, URZ ;  /* 0x000000012c047890 */ /* 0x000fe8000fffe0ff */
[----:B------:R-:W-:Y:S04]  /*8e60*/  UISETP.NE.AND UP0, UPT, UR4, 0x4, UPT ;  /* 0x000000040400788c */ /* 0x000fe8000bf05270 */
[----:B------:R-:W-:Y:S01]  /*8e70*/  USEL UR46, UR4, URZ, UP0 ;  /* 0x000000ff042e7287 */ /* 0x000fe20008000000 */
[----:B------:R1:W-:Y:S01]  /*8e80*/  @P6 SYNCS.ARRIVE.TRANS64.RED.A1T0 RZ, [R62+URZ], RZ ;  /* 0x000000ff3eff69a7 */ /* 0x0003e200081004ff */
[----:B------:R-:W-:Y:S01]  /*8e90*/  BSSY B1, `(.L_x_135) ;  /* 0x0000017000017945 */ /* 0x000fe20003800000 */
[----:B------:R-:W4:Y:S02]  /*8ea0*/  @P6 SYNCS.PHASECHK.TRANS64.TRYWAIT P0, [R61+URZ+0x40], R104 ;  /* 0x000040683d0065a7 */ /* 0x000f2400080011ff */
[----:B----4-:R-:W-:Y:S01]  /*8eb0*/  @P6 SEL R46, RZ, 0x1, !P0 ;  /* 0x00000001ff2e6807 */ /* 0x010fe20004000000 */
        /* <DEDUP_REMOVED lines=13> */
.L_x_138:
[----:B------:R-:W-:Y:S05]  /*8f90*/  BSYNC B0 ;  /* 0x0000000000007941 */ /* 0x000fea0003800000 */
.L_x_137:
[----:B------:R-:W-:Y:S11]  /*8fa0*/  ISETP.NE.AND P0, PT, R60, RZ, PT ;  /* 0x000000ff3c00720c */ /* 0x000ff60003f05270 */
[----:B------:R-:W-:Y:S02]  /*8fb0*/  @!UPT UIADD3 URZ, UPT, UPT, URZ, URZ, URZ ;  /* 0x000000fffffff290 */ /* 0x000fe4000fffe0ff */
[----:B------:R4:W1:Y:S04]  /*8fc0*/  @P0 LDS.128 R48, [R3] ;  /* 0x0000000003300984 */ /* 0x0008680000000c00 */
[----:B------:R4:W1:Y:S04]  /*8fd0*/  @P0 LDS.128 R56, [R2+0x10] ;  /* 0x0000100002380984 */ /* 0x0008680000000c00 */
[----:B------:R4:W1:Y:S04]  /*8fe0*/  @P0 LDS.128 R64, [R0+0x20] ;  /* 0x0000200000400984 */ /* 0x0008680000000c00 */
[----:B------:R4:W1:Y:S02]  /*8ff0*/  @P0 LDS.128 R72, [R47+0x30] ;  /* 0x000030002f480984 */ /* 0x0008640000000c00 */
.L_x_136:
[----:B------:R-:W-:Y:S05]  /*9000*/  BSYNC B1 ;  /* 0x0000000000017941 */ /* 0x000fea0003800000 */
.L_x_135:
[----:B----4-:R-:W-:Y:S05]  /*9010*/  VIADD R0, R39, 0x60 ;  /* 0x0000006027007836 */ /* 0x010fea0000000000 */
[----:B------:R-:W-:Y:S04]  /*9020*/  SHF.R.U32.HI R0, RZ, 0x15, R0 ;  /* 0x00000015ff007819 */ /* 0x000fe80000011600 */
[----:B------:R-:W-:Y:S11]  /*9030*/  LOP3.LUT P0, RZ, R0, 0x3, R81, 0x48, !PT ;  /* 0x0000000300ff7812 */ /* 0x000ff60007804851 */
[----:B------:R-:W-:Y:S02]  /*9040*/  @!UPT UIADD3 URZ, UPT, UPT, URZ, URZ, URZ ;  /* 0x000000fffffff290 */ /* 0x000fe4000fffe0ff */
[----:B------:R-:W-:Y:S05]  /*9050*/  @!P0 BRA `(.L_x_140) ;  /* 0x0000000000408947 */ /* 0x000fea0003800000 */
[----:B------:R-:W4:Y:S01]  /*9060*/  LDCU.64 UR8, c[0x4][0x70] ;  /* 0x01000e00ff0877ac */ /* 0x000f220008000a00 */
[----:B------:R-:W-:Y:S01]  /*9070*/  MOV R3, 0x0 ;  /* 0x0000000000037802 */ /* 0x000fe20000000f00 */
[----:B------:R-:W-:Y:S02]  /*9080*/  HFMA2 R12, -RZ, RZ, 0, 5.9604644775390625e-08 ;  /* 0x00000001ff0c7431 */ /* 0x000fe400000001ff */
[----:B------:R-:W-:Y:S02]  /*9090*/  IMAD.MOV.U32 R8, RZ, RZ, 0x192 ;  /* 0x00000192ff087424 */ /* 0x000fe400078e00ff */
[----:B------:R-:W-:Y:S01]  /*90a0*/  IMAD.MOV.U32 R13, RZ, RZ, RZ ;  /* 0x000000ffff0d7224 */ /* 0x000fe200078e00ff */
[----:B------:R-:W5:Y:S01]  /*90b0*/  LDCU.64 UR6, c[0x4][0x78] ;  /* 0x01000f00ff0677ac */ /* 0x000f620008000a00 */
[----:B------:R-:W2:Y:S01]  /*90c0*/  LDC.64 R2, c[0x4][R3] ;  /* 0x0100000003027b82 */ /* 0x000ea20000000a00 */
[----:B------:R-:W3:Y:S01]  /*90d0*/  LDCU.64 UR4, c[0x4][0x10] ;  /* 0x01000200ff0477ac */ /* 0x000ee20008000a00 */
[----:B----4-:R-:W-:Y:S01]  /*90e0*/  MOV R5, UR9 ;  /* 0x0000000900057c02 */ /* 0x010fe20008000f00 */
[----:B-1----:R-:W-:Y:S01]  /*90f0*/  IMAD.U32 R4, RZ, RZ, UR8 ;  /* 0x00000008ff047e24 */ /* 0x002fe2000f8e00ff */
[----:B-----5:R-:W-:Y:S01]  /*9100*/  MOV R7, UR7 ;  /* 0x0000000700077c02 */ /* 0x020fe20008000f00 */
[----:B------:R-:W-:Y:S01]  /*9110*/  IMAD.U32 R6, RZ, RZ, UR6 ;  /* 0x00000006ff067e24 */ /* 0x000fe2000f8e00ff */
[----:B---3--:R-:W-:Y:S01]  /*9120*/  MOV R11, UR5 ;  /* 0x00000005000b7c02 */ /* 0x008fe20008000f00 */
[----:B------:R-:W-:Y:S02]  /*9130*/  IMAD.U32 R10, RZ, RZ, UR4 ;  /* 0x00000004ff0a7e24 */ /* 0x000fe4000f8e00ff */
[----:B------:R-:W-:Y:S07]  /*9140*/  LEPC R20, `(.L_x_140) ;  /* 0x000000001014794e */ /* 0x000fee0000000000 */
[----:B--2---:R-:W-:Y:S05]  /*9150*/  CALL.ABS.NOINC R2 ;  /* 0x0000000002007343 */ /* 0x004fea0003c00000 */
.L_x_140:
[----:B------:R-:W-:Y:S01]  /*9160*/  ISETP.NE.AND P0, PT, R96, RZ, PT ;  /* 0x000000ff6000720c */ /* 0x000fe20003f05270 */
[----:B------:R-:W-:Y:S05]  /*9170*/  WARPSYNC.ALL ;  /* 0x0000000000007948 */ /* 0x000fea0003800000 */
[----:B------:R-:W-:Y:S01]  /*9180*/  R2UR UR4, R39 ;  /* 0x00000000270472ca */ /* 0x000fe200000e0000 */
[--C-:B-1----:R-:W-:Y:S01]  /*9190*/  HADD2.F32 R40, -RZ, R48.reuse.H0_H0 ;  /* 0x20000030ff287230 */ /* 0x102fe20000004100 */
[----:B------:R-:W-:Y:S01]  /*91a0*/  IADD3 R98, PT, PT, R98, 0xd0, RZ ;  /* 0x000000d062627810 */ /* 0x000fe20007ffe0ff */
[----:B------:R-:W-:Y:S01]  /*91b0*/  HADD2.F32 R42, -RZ, R48.H1_H1 ;  /* 0x30000030ff2a7230 */ /* 0x000fe20000004100 */
[----:B------:R-:W-:Y:S01]  /*91c0*/  BSSY.RECONVERGENT B0, `(.L_x_141) ;  /* 0x000008e000007945 */ /* 0x000fe20003800200 */
[--C-:B------:R-:W-:Y:S01]  /*91d0*/  HADD2.F32 R43, -RZ, R49.reuse.H0_H0 ;  /* 0x20000031ff2b7230 */ /* 0x100fe20000004100 */
[----:B------:R-:W-:Y:S01]  /*91e0*/  LOP3.LUT R98, R98, 0xfefffff8, RZ, 0xc0, !PT ;  /* 0xfefffff862627812 */ /* 0x000fe200078ec0ff */
[----:B------:R-:W-:Y:S02]  /*91f0*/  HADD2.F32 R44, -RZ, R49.H1_H1 ;  /* 0x30000031ff2c7230 */ /* 0x000fe40000004100 */
[--C-:B------:R-:W-:Y:S02]  /*9200*/  HADD2.F32 R45, -RZ, R50.reuse.H0_H0 ;  /* 0x20000032ff2d7230 */ /* 0x100fe40000004100 */
[----:B------:R-:W-:Y:S02]  /*9210*/  HADD2.F32 R46, -RZ, R50.H1_H1 ;  /* 0x30000032ff2e7230 */ /* 0x000fe40000004100 */
[----:B------:R-:W1:Y:S01]  /*9220*/  LDTM.x32 R4, tmem[UR4+0x60] ;  /* 0x00006004000479ee */ /* 0x000e6200082c0000 */
[----:B------:R-:W-:Y:S01]  /*9230*/  NOP ;  /* 0x0000000000007918 */ /* 0x000fe20000000000 */
[----:B-1----:R1:W-:Y:S01]  /*9240*/  SYNCS.ARRIVE.TRANS64.RED.A1T0 RZ, [R98+URZ], RZ ;  /* 0x000000ff62ff79a7 */ /* 0x0023e200081004ff */
[--C-:B------:R-:W-:Y:S02]  /*9250*/  HADD2.F32 R47, -RZ, R51.reuse.H0_H0 ;  /* 0x20000033ff2f7230 */ /* 0x100fe40000004100 */
[----:B------:R-:W-:Y:S02]  /*9260*/  HADD2.F32 R48, -RZ, R51.H1_H1 ;  /* 0x30000033ff307230 */ /* 0x000fe40000004100 */
[--C-:B------:R-:W-:Y:S02]  /*9270*/  HADD2.F32 R49, -RZ, R56.reuse.H0_H0 ;  /* 0x20000038ff317230 */ /* 0x100fe40000004100 */
[----:B------:R-:W-:Y:S02]  /*9280*/  HADD2.F32 R51, -RZ, R56.H1_H1 ;  /* 0x30000038ff337230 */ /* 0x000fe40000004100 */
[--C-:B------:R-:W-:Y:S02]  /*9290*/  HADD2.F32 R50, -RZ, R57.reuse.H0_H0 ;  /* 0x20000039ff327230 */ /* 0x100fe40000004100 */
[----:B---3--:R-:W-:Y:S02]  /*92a0*/  HADD2.F32 R52, -RZ, R57.H1_H1 ;  /* 0x30000039ff347230 */ /* 0x008fe40000004100 */
[--C-:B------:R-:W-:Y:S02]  /*92b0*/  HADD2.F32 R53, -RZ, R58.reuse.H0_H0 ;  /* 0x2000003aff357230 */ /* 0x100fe40000004100 */
[----:B------:R-:W-:Y:S02]  /*92c0*/  HADD2.F32 R54, -RZ, R58.H1_H1 ;  /* 0x3000003aff367230 */ /* 0x000fe40000004100 */
[--C-:B------:R-:W-:Y:S02]  /*92d0*/  HADD2.F32 R55, -RZ, R59.reuse.H0_H0 ;  /* 0x2000003bff377230 */ /* 0x100fe40000004100 */
[----:B------:R-:W-:Y:S02]  /*92e0*/  HADD2.F32 R56, -RZ, R59.H1_H1 ;  /* 0x3000003bff387230 */ /* 0x000fe40000004100 */
[--C-:B------:R-:W-:Y:S02]  /*92f0*/  HADD2.F32 R57, -RZ, R64.reuse.H0_H0 ;  /* 0x20000040ff397230 */ /* 0x100fe40000004100 */
[C---:B------:R-:W-:Y:S01]  /*9300*/  FMUL R4, R38.reuse, R4 ;  /* 0x0000000426047220 */ /* 0x040fe20000400000 */
[C---:B------:R-:W-:Y:S01]  /*9310*/  FMUL R5, R38.reuse, R5 ;  /* 0x0000000526057220 */ /* 0x040fe20000400000 */
[C---:B------:R-:W-:Y:S01]  /*9320*/  FMUL R6, R38.reuse, R6 ;  /* 0x0000000626067220 */ /* 0x040fe20000400000 */
[C---:B------:R-:W-:Y:S01]  /*9330*/  FMUL R7, R38.reuse, R7 ;  /* 0x0000000726077220 */ /* 0x040fe20000400000 */
[C---:B------:R-:W-:Y:S01]  /*9340*/  FFMA R4, R41.reuse, R40, R4 ;  /* 0x0000002829047223 */ /* 0x040fe20000000004 */
[C---:B------:R-:W-:Y:S01]  /*9350*/  FFMA R5, R41.reuse, R42, R5 ;  /* 0x0000002a29057223 */ /* 0x040fe20000000005 */
[C---:B------:R-:W-:Y:S01]  /*9360*/  FFMA R6, R41.reuse, R43, R6 ;  /* 0x0000002b29067223 */ /* 0x040fe20000000006 */
[----:B------:R-:W-:Y:S01]  /*9370*/  FFMA R7, R41, R44, R7 ;  /* 0x0000002c29077223 */ /* 0x000fe20000000007 */
[C---:B------:R-:W-:Y:S01]  /*9380*/  FMUL R8, R38.reuse, R8 ;  /* 0x0000000826087220 */ /* 0x040fe20000400000 */
[C---:B------:R-:W-:Y:S01]  /*9390*/  FMUL R9, R38.reuse, R9 ;  /* 0x0000000926097220 */ /* 0x040fe20000400000 */
[----:B------:R-:W-:Y:S01]  /*93a0*/  F2FP.F16.F32.PACK_AB R100, R5, R4 ;  /* 0x000000040564723e */ /* 0x000fe200000000ff */
[C---:B------:R-:W-:Y:S01]  /*93b0*/  FMUL R10, R38.reuse, R10 ;  /* 0x0000000a260a7220 */ /* 0x040fe20000400000 */
[----:B------:R-:W-:Y:S01]  /*93c0*/  F2FP.F16.F32.PACK_AB R101, R7, R6 ;  /* 0x000000060765723e */ /* 0x000fe200000000ff */
[C---:B------:R-:W-:Y:S01]  /*93d0*/  FFMA R8, R41.reuse, R45, R8 ;  /* 0x0000002d29087223 */ /* 0x040fe20000000008 */
[C---:B------:R-:W-:Y:S01]  /*93e0*/  FFMA R9, R41.reuse, R46, R9 ;  /* 0x0000002e29097223 */ /* 0x040fe20000000009 */
[----:B------:R-:W-:Y:S01]  /*93f0*/  FFMA R10, R41, R47, R10 ;  /* 0x0000002f290a7223 */ /* 0x000fe2000000000a */
[C---:B------:R-:W-:Y:S01]  /*9400*/  FMUL R11, R38.reuse, R11 ;  /* 0x0000000b260b7220 */ /* 0x040fe20000400000 */
[C---:B------:R-:W-:Y:S01]  /*9410*/  FMUL R0, R38.reuse, R12 ;  /* 0x0000000c26007220 */ /* 0x040fe20000400000 */
[C---:B------:R-:W-:Y:S01]  /*9420*/  FMUL R2, R38.reuse, R13 ;  /* 0x0000000d26027220 */ /* 0x040fe20000400000 */
[----:B------:R-:W-:Y:S01]  /*9430*/  F2FP.F16.F32.PACK_AB R102, R9, R8 ;  /* 0x000000080966723e */ /* 0x000fe200000000ff */
[C---:B------:R-:W-:Y:S01]  /*9440*/  FFMA R11, R41.reuse, R48, R11 ;  /* 0x00000030290b7223 */ /* 0x040fe2000000000b */
[C---:B------:R-:W-:Y:S01]  /*9450*/  FFMA R0, R41.reuse, R49, R0 ;  /* 0x0000003129007223 */ /* 0x040fe20000000000 */
[C---:B------:R-:W-:Y:S01]  /*9460*/  FFMA R2, R41.reuse, R51, R2 ;  /* 0x0000003329027223 */ /* 0x040fe20000000002 */
[C---:B------:R-:W-:Y:S01]  /*9470*/  FMUL R3, R38.reuse, R14 ;  /* 0x0000000e26037220 */ /* 0x040fe20000400000 */
[C---:B------:R-:W-:Y:S01]  /*9480*/  FMUL R15, R38.reuse, R15 ;  /* 0x0000000f260f7220 */ /* 0x040fe20000400000 */
[C---:B------:R-:W-:Y:S01]  /*9490*/  FMUL R12, R38.reuse, R16 ;  /* 0x00000010260c7220 */ /* 0x040fe20000400000 */
[C---:B------:R-:W-:Y:S01]  /*94a0*/  FMUL R13, R38.reuse, R17 ;  /* 0x00000011260d7220 */ /* 0x040fe20000400000 */
[C---:B------:R-:W-:Y:S01]  /*94b0*/  FFMA R3, R41.reuse, R50, R3 ;  /* 0x0000003229037223 */ /* 0x040fe20000000003 */
[C---:B------:R-:W-:Y:S01]  /*94c0*/  FMUL R14, R38.reuse, R18 ;  /* 0x00000012260e7220 */ /* 0x040fe20000400000 */
[----:B------:R-:W-:Y:S01]  /*94d0*/  FFMA R15, R41, R52, R15 ;  /* 0x00000034290f7223 */ /* 0x000fe2000000000f */
[C---:B------:R-:W-:Y:S01]  /*94e0*/  FMUL R19, R38.reuse, R19 ;  /* 0x0000001326137220 */ /* 0x040fe20000400000 */
[----:B------:R-:W-:Y:S01]  /*94f0*/  F2FP.F16.F32.PACK_AB R103, R11, R10 ;  /* 0x0000000a0b67723e */ /* 0x000fe200000000ff */
[C---:B------:R-:W-:Y:S01]  /*9500*/  FFMA R12, R41.reuse, R53, R12 ;  /* 0x00000035290c7223 */ /* 0x040fe2000000000c */
[----:B------:R-:W-:Y:S02]  /*9510*/  HADD2.F32 R58, -RZ, R64.H1_H1 ;  /* 0x30000040ff3a7230 */ /* 0x000fe40000004100 */
[C---:B------:R-:W-:Y:S01]  /*9520*/  FMUL R16, R38.reuse, R20 ;  /* 0x0000001426107220 */ /* 0x040fe20000400000 */
[C---:B------:R-:W-:Y:S01]  /*9530*/  FFMA R13, R41.reuse, R54, R13 ;  /* 0x00000036290d7223 */ /* 0x040fe2000000000d */
[----:B------:R1:W-:Y:S01]  /*9540*/  STS.128 [R94+0x6000], R100 ;  /* 0x006000645e007388 */ /* 0x0003e20000000c00 */
[--C-:B------:R-:W-:Y:S02]  /*9550*/  HADD2.F32 R59, -RZ, R65.reuse.H0_H0 ;  /* 0x20000041ff3b7230 */ /* 0x100fe40000004100 */
[C---:B------:R-:W-:Y:S01]  /*9560*/  FMUL R17, R38.reuse, R21 ;  /* 0x0000001526117220 */ /* 0x040fe20000400000 */
[C---:B------:R-:W-:Y:S01]  /*9570*/  FFMA R14, R41.reuse, R55, R14 ;  /* 0x00000037290e7223 */ /* 0x040fe2000000000e */
[----:B------:R-:W-:Y:S02]  /*9580*/  HADD2.F32 R60, -RZ, R65.H1_H1 ;  /* 0x30000041ff3c7230 */ /* 0x000fe40000004100 */
[C---:B------:R-:W-:Y:S01]  /*9590*/  FMUL R18, R38.reuse, R22 ;  /* 0x0000001626127220 */ /* 0x040fe20000400000 */
[C---:B------:R-:W-:Y:S01]  /*95a0*/  FFMA R19, R41.reuse, R56, R19 ;  /* 0x0000003829137223 */ /* 0x040fe20000000013 */
        /* <DEDUP_REMOVED lines=13> */
[----:B------:R-:W-:Y:S01]  /*9680*/  FMUL R27, R38, R27 ;  /* 0x0000001b261b7220 */ /* 0x000fe20000400000 */
[----:B------:R-:W-:Y:S01]  /*9690*/  F2FP.F16.F32.PACK_AB R104, R2, R0 ;  /* 0x000000000268723e */ /* 0x000fe200000000ff */
[----:B------:R-:W-:Y:S01]  /*96a0*/  FFMA R20, R41, R61, R20 ;  /* 0x0000003d29147223 */ /* 0x000fe20000000014 */
[----:B------:R-:W-:Y:S01]  /*96b0*/  F2FP.F16.F32.PACK_AB R105, R15, R3 ;  /* 0x000000030f69723e */ /* 0x000fe200000000ff */
[----:B------:R-:W-:Y:S01]  /*96c0*/  HADD2.F32 R66, -RZ, R72.H1_H1 ;  /* 0x30000048ff427230 */ /* 0x000fe20000004100 */
[----:B------:R-:W-:Y:S01]  /*96d0*/  F2FP.F16.F32.PACK_AB R106, R13, R12 ;  /* 0x0000000c0d6a723e */ /* 0x000fe200000000ff */
[C---:B------:R-:W-:Y:S01]  /*96e0*/  FMUL R24, R38.reuse, R28 ;  /* 0x0000001c26187220 */ /* 0x040fe20000400000 */
[----:B------:R-:W-:Y:S01]  /*96f0*/  F2FP.F16.F32.PACK_AB R107, R19, R14 ;  /* 0x0000000e136b723e */ /* 0x000fe200000000ff */
[C---:B------:R-:W-:Y:S01]  /*9700*/  FFMA R21, R41.reuse, R62, R21 ;  /* 0x0000003e29157223 */ /* 0x040fe20000000015 */
[--C-:B------:R-:W-:Y:S02]  /*9710*/  HADD2.F32 R67, -RZ, R73.reuse.H0_H0 ;  /* 0x20000049ff437230 */ /* 0x100fe40000004100 */
[C---:B------:R-:W-:Y:S01]  /*9720*/  FMUL R25, R38.reuse, R29 ;  /* 0x0000001d26197220 */ /* 0x040fe20000400000 */
[C---:B------:R-:W-:Y:S01]  /*9730*/  FFMA R22, R41.reuse, R63, R22 ;  /* 0x0000003f29167223 */ /* 0x040fe20000000016 */
[----:B------:R1:W-:Y:S01]  /*9740*/  STS.128 [R93+0x6010], R104 ;  /* 0x006010685d007388 */ /* 0x0003e20000000c00 */
        /* <DEDUP_REMOVED lines=47> */
[----:B---3--:R-:W-:Y:S04]  /*9a40*/  UIADD3 UR4, UP0, UPT, UR6, 0x680, URZ ;  /* 0x0000068006047890 */ /* 0x008fe8000ff1e0ff */
[----:B------:R-:W-:Y:S09]  /*9a50*/  UIADD3.X UR5, UPT, UPT, URZ, UR7, URZ, UP0, !UPT ;  /* 0x00000007ff057290 */ /* 0x000ff200087fe4ff */
[----:B------:R3:W-:Y:S01]  /*9a60*/  UTMASTG.3D [UR12], [UR4] ;  /* 0x0000000c040073b5 */ /* 0x0007e20008010000 */
[----:B------:R3:W-:Y:S01]  /*9a70*/  UTMASTG.3D [UR8], [UR4] ;  /* 0x00000008040073b5 */ /* 0x0007e20008010000 */
[----:B------:R0:W-:Y:S01]  /*9a80*/  UTMACMDFLUSH ;  /* 0x00000000000079b7 */ /* 0x0001e20000000000 */
[----:B---3--:R-:W-:Y:S04]  /*9a90*/  DEPBAR.LE SB0, 0x1 ;  /* 0x000080400000791a */ /* 0x008fe80000000000 */
.L_x_142:
[----:B------:R-:W-:Y:S05]  /*9aa0*/  BSYNC.RECONVERGENT B0 ;  /* 0x0000000000007941 */ /* 0x000fea0003800200 */
.L_x_141:
[----:B------:R-:W-:Y:S01]  /*9ab0*/  BAR.SYNC.DEFER_BLOCKING 0x1, 0x80 ;  /* 0x0042000000007b1d */ /* 0x000fe20000010000 */
[----:B------:R-:W-:Y:S01]  /*9ac0*/  UISETP.NE.AND UP0, UPT, UR47, -0x4, UPT ;  /* 0xfffffffc2f00788c */ /* 0x000fe2000bf05270 */
[----:B------:R-:W-:Y:S08]  /*9ad0*/  IADD3 R0, PT, PT, R36, 0x1, RZ ;  /* 0x0000000124007810 */ /* 0x000ff00007ffe0ff */
[----:B------:R-:W-:Y:S05]  /*9ae0*/  BRA.U !UP0, `(.L_x_143) ;  /* 0x0000000108247547 */ /* 0x000fea000b800000 */
[----:B------:R-:W-:Y:S01]  /*9af0*/  ISETP.NE.AND P0, PT, R97, RZ, PT ;  /* 0x000000ff6100720c */ /* 0x000fe20003f05270 */
[----:B------:R-:W-:Y:S01]  /*9b00*/  IMAD.U32 R2, RZ, RZ, UR46 ;  /* 0x0000002eff027e24 */ /* 0x000fe2000f8e00ff */
[----:B------:R-:W-:Y:S04]  /*9b10*/  UIADD3 UR4, UPT, UPT, UR46, 0x1, URZ ;  /* 0x000000012e047890 */ /* 0x000fe8000fffe0ff */
[----:B------:R-:W-:Y:S04]  /*9b20*/  UISETP.NE.AND UP0, UPT, UR4, 0x4, UPT ;  /* 0x000000040400788c */ /* 0x000fe8000bf05270 */
[----:B------:R-:W-:Y:S03]  /*9b30*/  USEL UR46, UR4, URZ, UP0 ;  /* 0x000000ff042e7287 */ /* 0x000fe60008000000 */
[----:B------:R-:W-:Y:S05]  /*9b40*/  @P0 LEA R2, R2, UR43, 0x3 ;  /* 0x0000002b02020c11 */ /* 0x000fea000f8e18ff */
[----:B------:R-:W-:Y:S05]  /*9b50*/  @P0 VIADD R2, R2, 0x60 ;  /* 0x0000006002020836 */ /* 0x000fea0000000000 */
[----:B------:R-:W-:Y:S04]  /*9b60*/  @P0 PRMT R2, R99, 0x654, R2 ;  /* 0x0000065463020816 */ /* 0x000fe80000000002 */
[----:B------:R3:W-:Y:S03]  /*9b70*/  @P0 SYNCS.ARRIVE.TRANS64.RED.A1T0 RZ, [R2+URZ], RZ ;  /* 0x000000ff02ff09a7 */ /* 0x0007e600081004ff */
.L_x_143:
[----:B------:R-:W-:Y:S01]  /*9b80*/  R2UR UR5, R82 ;  /* 0x00000000520572ca */ /* 0x000fe200000e0000 */
[----:B------:R-:W-:Y:S01]  /*9b90*/  UISETP.NE.AND UP0, UPT, UR61, URZ, UPT ;  /* 0x000000ff3d00728c */ /* 0x000fe2000bf05270 */
[----:B------:R-:W-:Y:S01]  /*9ba0*/  R2UR UR4, R83 ;  /* 0x00000000530472ca */ /* 0x000fe200000e0000 */
[----:B------:R-:W-:Y:S01]  /*9bb0*/  UIADD3 UR47, UPT, UPT, UR47, 0x4, URZ ;  /* 0x000000042f2f7890 */ /* 0x000fe2000fffe0ff */
[----:B------:R-:W-:Y:S01]  /*9bc0*/  ISETP.NE.AND P0, PT, R87, 0x2, PT ;  /* 0x000000025700780c */ /* 0x000fe20003f05270 */
[----:B------:R-:W-:Y:S01]  /*9bd0*/  UMOV UR36, UR60 ;  /* 0x0000003c00247c82 */ /* 0x000fe20008000000 */
[----:B------:R-:W-:Y:S02]  /*9be0*/  ISETP.NE.AND P1, PT, R0, 0x4, PT ;  /* 0x000000040000780c */ /* 0x000fe40003f25270 */
[----:B---3--:R-:W-:Y:S02]  /*9bf0*/  SEL R2, RZ, 0x1, P0 ;  /* 0x00000001ff027807 */ /* 0x008fe40000000000 */
[----:B------:R-:W-:Y:S02]  /*9c00*/  SEL R3, RZ, 0x1, P1 ;  /* 0x00000001ff037807 */ /* 0x000fe40000800000 */
[----:B------:R-:W-:Y:S01]  /*9c10*/  LOP3.LUT R89, R89, R2, RZ, 0x3c, !PT ;  /* 0x0000000259597212 */ /* 0x000fe200078e3cff */
[----:B------:R-:W-:Y:S01]  /*9c20*/  UIADD3 UR32, UPT, UPT, UR37, UR5, URZ ;  /* 0x0000000525207290 */ /* 0x000fe2000fffe0ff */
[----:B------:R-:W-:Y:S01]  /*9c30*/  LOP3.LUT R90, R90, R3, RZ, 0x3c, !PT ;  /* 0x000000035a5a7212 */ /* 0x000fe200078e3cff */
[----:B------:R-:W-:Y:S01]  /*9c40*/  UIADD3 UR20, UPT, UPT, UR38, UR4, URZ ;  /* 0x0000000426147290 */ /* 0x000fe2000fffe0ff */
[----:B------:R-:W-:Y:S02]  /*9c50*/  SEL R87, R87, RZ, P0 ;  /* 0x000000ff57577207 */ /* 0x000fe40000000000 */
[----:B------:R-:W-:Y:S01]  /*9c60*/  SEL R36, R0, RZ, P1 ;  /* 0x000000ff00247207 */ /* 0x000fe20000800000 */
[----:B------:R-:W-:Y:S08]  /*9c70*/  BRA.U UP0, `(.L_x_144) ;  /* 0xffffffbd00a07547 */ /* 0x000ff0000b83ffff */
[----:B------:R-:W-:-:S13]  /*9c80*/  R2UR UR4, R84 ;  /* 0x00000000540472ca */ /* 0x000fda00000e0000 */
[----:B------:R-:W-:-:S09]  /*9c90*/  UISETP.NE.AND UP0, UPT, UR4, URZ, UPT ;  /* 0x000000ff0400728c */ /* 0x000fd2000bf05270 */
[----:B------:R-:W-:Y:S05]  /*9ca0*/  BRA.U !UP0, `(.L_x_145) ;  /* 0x0000000108487547 */ /* 0x000fea000b800000 */
[----:B------:R-:W3:Y:S02]  /*9cb0*/  LDCU.64 UR4, c[0x0][0x890] ;  /* 0x00011200ff0477ac */ /* 0x000ee40008000a00 */
[----:B---3--:R-:W-:-:S04]  /*9cc0*/  UISETP.NE.U32.AND UP0, UPT, UR4, URZ, UPT ;  /* 0x000000ff0400728c */ /* 0x008fc8000bf05070 */
[----:B------:R-:W-:-:S09]  /*9cd0*/  UISETP.NE.AND.EX UP0, UPT, UR5, URZ, UPT, UP0 ;  /* 0x000000ff0500728c */ /* 0x000fd2000bf05300 */
[----:B------:R-:W-:Y:S05]  /*9ce0*/  BRA.U UP0, `(.L_x_146) ;  /* 0x00000001000c7547 */ /* 0x000fea000b800000 */
[----:B------:R-:W-:-:S13]  /*9cf0*/  FSETP.NEU.AND P0, PT, R41, RZ, PT ;  /* 0x000000ff2900720b */ /* 0x000fda0003f0d000 */
[----:B------:R-:W-:Y:S05]  /*9d00*/  @!P0 EXIT ;  /* 0x000000000000894d */ /* 0x000fea0003800000 */
[----:B------:R-:W-:Y:S05]  /*9d10*/  BRA `(.L_x_145) ;  /* 0x00000000002c7947 */ /* 0x000fea0003800000 */
.L_x_146:
[----:B------:R-:W-:Y:S01]  /*9d20*/  ISETP.NE.AND P0, PT, R86, RZ, PT ;  /* 0x000000ff5600720c */ /* 0x000fe20003f05270 */
[----:B------:R-:W-:-:S12]  /*9d30*/  BSSY.RECONVERGENT B0, `(.L_x_145) ;  /* 0x0000009000007945 */ /* 0x000fd80003800200 */
[----:B------:R-:W-:Y:S05]  /*9d40*/  @P0 BRA `(.L_x_147) ;  /* 0x0000000000140947 */ /* 0x000fea0003800000 */
[----:B------:R-:W3:Y:S02]  /*9d50*/  LDCU.64 UR4, c[0x0][0x888] ;  /* 0x00011100ff0477ac */ /* 0x000ee40008000a00 */
[----:B---3--:R-:W-:-:S04]  /*9d60*/  ISETP.NE.U32.AND P0, PT, RZ, UR4, PT ;  /* 0x00000004ff007c0c */ /* 0x008fc8000bf05070 */
[----:B------:R-:W-:-:S13]  /*9d70*/  ISETP.NE.AND.EX P0, PT, RZ, UR5, PT, P0 ;  /* 0x00000005ff007c0c */ /* 0x000fda000bf05300 */
[----:B------:R-:W-:Y:S05]  /*9d80*/  @!P0 EXIT ;  /* 0x000000000000894d */ /* 0x000fea0003800000 */
[----:B------:R-:W-:Y:S05]  /*9d90*/  BRA `(.L_x_148) ;  /* 0x0000000000087947 */ /* 0x000fea0003800000 */
.L_x_147:
[----:B------:R-:W-:-:S13]  /*9da0*/  FSETP.NEU.AND P0, PT, R41, RZ, PT ;  /* 0x000000ff2900720b */ /* 0x000fda0003f0d000 */
[----:B------:R-:W-:Y:S05]  /*9db0*/  @!P0 EXIT ;  /* 0x000000000000894d */ /* 0x000fea0003800000 */
.L_x_148:
[----:B------:R-:W-:Y:S05]  /*9dc0*/  BSYNC.RECONVERGENT B0 ;  /* 0x0000000000007941 */ /* 0x000fea0003800200 */
.L_x_145:
[----:B------:R-:W3:Y:S01]  /*9dd0*/  S2UR UR5, SR_CgaCtaId ;  /* 0x00000000000579c3 */ /* 0x000ee20000008800 */
[----:B------:R-:W-:Y:S01]  /*9de0*/  ULEA UR4, UR46, UR43, 0x3 ;  /* 0x0000002b2e047291 */ /* 0x000fe2000f8e18ff */
[----:B------:R-:W-:-:S04]  /*9df0*/  DEPBAR.LE SB0, 0x0 ;  /* 0x000080000000791a */ /* 0x000fc80000000000 */
[----:B------:R-:W-:-:S04]  /*9e00*/  UIADD3 UR4, UPT, UPT, UR4, 0x60, URZ ;  /* 0x0000006004047890 */ /* 0x000fc8000fffe0ff */
[----:B---3--:R-:W-:-:S09]  /*9e10*/  UPRMT UR4, UR5, 0x654, UR4 ;  /* 0x0000065405047896 */ /* 0x008fd20008000004 */
[----:B------:R-:W-:Y:S01]  /*9e20*/  SYNCS.ARRIVE.TRANS64.RED.A1T0 RZ, [UR4], RZ ;  /* 0x000000ffffff79a7 */ /* 0x000fe20008100404 */
[----:B------:R-:W-:Y:S05]  /*9e30*/  EXIT ;  /* 0x000000000000794d */ /* 0x000fea0003800000 */
.L_x_24:
[----:B-1----:R1:W2:Y:S02]  /*9e40*/  SYNCS.PHASECHK.TRANS64.TRYWAIT P0, [R0+URZ+0x100], R3 ;  /* 0x00010003000075a7 */ /* 0x0022a400080011ff */
[----:B--2---:R-:W-:Y:S05]  /*9e50*/  @!P0 NANOSLEEP.SYNCS 0x989680 ;  /* 0x009896800000895d */ /* 0x004fea0003900000 */
[----:B------:R-:W2:Y:S02]  /*9e60*/  @!P0 SYNCS.PHASECHK.TRANS64 P0, [R0+URZ+0x100], R3 ;  /* 0x00010003000085a7 */ /* 0x000ea400080010ff */
[----:B--2---:R-:W-:Y:S05]  /*9e70*/  @!P0 BRA `(.L_x_24) ;  /* 0xfffffffc00f08947 */ /* 0x004fea000383ffff */
[----:B------:R-:W-:Y:S05]  /*9e80*/  BRA `(.L_x_149) ;  /* 0xffffff7c001c7947 */ /* 0x000fea000383ffff */
.L_x_27:
[----:B-1----:R-:W-:-:S07]  /*9e90*/  MOV R0, UR33 ;  /* 0x0000002100007c02 */ /* 0x002fce0008000f00 */
.L_x_150:
[----:B-1----:R1:W2:Y:S02]  /*9ea0*/  SYNCS.PHASECHK.TRANS64.TRYWAIT P0, [R0+URZ+0x20], R3 ;  /* 0x00002003000075a7 */ /* 0x0022a400080011ff */
[----:B--2---:R-:W-:Y:S05]  /*9eb0*/  @!P0 NANOSLEEP.SYNCS 0x989680 ;  /* 0x009896800000895d */ /* 0x004fea0003900000 */
[----:B------:R-:W2:Y:S02]  /*9ec0*/  @!P0 SYNCS.PHASECHK.TRANS64 P0, [R0+URZ+0x20], R3 ;  /* 0x00002003000085a7 */ /* 0x000ea400080010ff */
[----:B--2---:R-:W-:Y:S05]  /*9ed0*/  @!P0 BRA `(.L_x_150) ;  /* 0xfffffffc00f08947 */ /* 0x004fea000383ffff */
[----:B------:R-:W-:Y:S05]  /*9ee0*/  BRA `(.L_x_26) ;  /* 0xffffff7c006c7947 */ /* 0x000fea000383ffff */
.L_x_34:
[----:B-1----:R-:W-:-:S07]  /*9ef0*/  MOV R0, UR17 ;  /* 0x0000001100007c02 */ /* 0x002fce0008000f00 */
.L_x_151:
[----:B-1----:R1:W2:Y:S02]  /*9f00*/  SYNCS.PHASECHK.TRANS64.TRYWAIT P0, [R0+URZ+0x20], R3 ;  /* 0x00002003000075a7 */ /* 0x0022a400080011ff */
[----:B--2---:R-:W-:Y:S05]  /*9f10*/  @!P0 NANOSLEEP.SYNCS 0x989680 ;  /* 0x009896800000895d */ /* 0x004fea0003900000 */
[----:B------:R-:W2:Y:S02]  /*9f20*/  @!P0 SYNCS.PHASECHK.TRANS64 P0, [R0+URZ+0x20], R3 ;  /* 0x00002003000085a7 */ /* 0x000ea400080010ff */
[----:B--2---:R-:W-:Y:S05]  /*9f30*/  @!P0 BRA `(.L_x_151) ;  /* 0xfffffffc00f08947 */ /* 0x004fea000383ffff */
[----:B------:R-:W-:Y:S05]  /*9f40*/  BRA `(.L_x_33) ;  /* 0xffffff8000307947 */ /* 0x000fea000383ffff */
.L_x_39:
[----:B-1----:R1:W2:Y:S02]  /*9f50*/  SYNCS.PHASECHK.TRANS64.TRYWAIT P0, [R3+URZ+0x90], R0 ;  /* 0x00009000030075a7 */ /* 0x0022a400080011ff */
[----:B--2---:R-:W-:Y:S05]  /*9f60*/  @!P0 NANOSLEEP.SYNCS 0x989680 ;  /* 0x009896800000895d */ /* 0x004fea0003900000 */
[----:B------:R-:W2:Y:S02]  /*9f70*/  @!P0 SYNCS.PHASECHK.TRANS64 P0, [R3+URZ+0x90], R0 ;  /* 0x00009000030085a7 */ /* 0x000ea400080010ff */
[----:B--2---:R-:W-:Y:S05]  /*9f80*/  @!P0 BRA `(.L_x_39) ;  /* 0xfffffffc00f08947 */ /* 0x004fea000383ffff */
[----:B------:R-:W-:Y:S05]  /*9f90*/  BRA `(.L_x_152) ;  /* 0xffffff8000d47947 */ /* 0x000fea000383ffff */
.L_x_43:
[----:B-1----:R-:W-:-:S07]  /*9fa0*/  MOV R0, UR4 ;  /* 0x0000000400007c02 */ /* 0x002fce0008000f00 */
.L_x_153:
[----:B-1----:R1:W2:Y:S02]  /*9fb0*/  SYNCS.PHASECHK.TRANS64.TRYWAIT P0, [R0+URZ], R3 ;  /* 0x00000003000075a7 */ /* 0x0022a400080011ff */
[----:B--2---:R-:W-:Y:S05]  /*9fc0*/  @!P0 NANOSLEEP.SYNCS 0x989680 ;  /* 0x009896800000895d */ /* 0x004fea0003900000 */
[----:B------:R-:W2:Y:S02]  /*9fd0*/  @!P0 SYNCS.PHASECHK.TRANS64 P0, [R0+URZ], R3 ;  /* 0x00000003000085a7 */ /* 0x000ea400080010ff */
[----:B--2---:R-:W-:Y:S05]  /*9fe0*/  @!P0 BRA `(.L_x_153) ;  /* 0xfffffffc00f08947 */ /* 0x004fea000383ffff */
[----:B------:R-:W-:Y:S05]  /*9ff0*/  BRA `(.L_x_154) ;  /* 0xffffff8800807947 */ /* 0x000fea000383ffff */
.L_x_44:
[----:B------:R-:W-:-:S07]  /*a000*/  MOV R0, UR5 ;  /* 0x0000000500007c02 */ /* 0x000fce0008000f00 */
.L_x_155:
[----:B-1----:R1:W2:Y:S02]  /*a010*/  SYNCS.PHASECHK.TRANS64.TRYWAIT P0, [R0+URZ], R3 ;  /* 0x00000003000075a7 */ /* 0x0022a400080011ff */
[----:B--2---:R-:W-:Y:S05]  /*a020*/  @!P0 NANOSLEEP.SYNCS 0x989680 ;  /* 0x009896800000895d */ /* 0x004fea0003900000 */
[----:B------:R-:W2:Y:S02]  /*a030*/  @!P0 SYNCS.PHASECHK.TRANS64 P0, [R0+URZ], R3 ;  /* 0x00000003000085a7 */ /* 0x000ea400080010ff */
[----:B--2---:R-:W-:Y:S05]  /*a040*/  @!P0 BRA `(.L_x_155) ;  /* 0xfffffffc00f08947 */ /* 0x004fea000383ffff */
[----:B------:R-:W-:Y:S05]  /*a050*/  BRA `(.L_x_156) ;  /* 0xffffff88008c7947 */ /* 0x000fea000383ffff */
.L_x_45:
[----:B------:R-:W-:-:S07]  /*a060*/  MOV R0, UR5 ;  /* 0x0000000500007c02 */ /* 0x000fce0008000f00 */
.L_x_157:
[----:B-1----:R1:W2:Y:S02]  /*a070*/  SYNCS.PHASECHK.TRANS64.TRYWAIT P0, [R0+URZ], R3 ;  /* 0x00000003000075a7 */ /* 0x0022a400080011ff */
[----:B--2---:R-:W-:Y:S05]  /*a080*/  @!P0 NANOSLEEP.SYNCS 0x989680 ;  /* 0x009896800000895d */ /* 0x004fea0003900000 */
[----:B------:R-:W2:Y:S02]  /*a090*/  @!P0 SYNCS.PHASECHK.TRANS64 P0, [R0+URZ], R3 ;  /* 0x00000003000085a7 */ /* 0x000ea400080010ff */
[----:B--2---:R-:W-:Y:S05]  /*a0a0*/  @!P0 BRA `(.L_x_157) ;  /* 0xfffffffc00f08947 */ /* 0x004fea000383ffff */
[----:B------:R-:W-:Y:S05]  /*a0b0*/  BRA `(.L_x_158) ;  /* 0xffffff8800987947 */ /* 0x000fea000383ffff */
.L_x_48:
[----:B-1----:R1:W2:Y:S02]  /*a0c0*/  SYNCS.PHASECHK.TRANS64.TRYWAIT P0, [R0+URZ+0xf0], R5 ;  /* 0x0000f005000075a7 */ /* 0x0022a400080011ff */
[----:B--2---:R-:W-:Y:S05]  /*a0d0*/  @!P0 NANOSLEEP.SYNCS 0x989680 ;  /* 0x009896800000895d */ /* 0x004fea0003900000 */
[----:B------:R-:W2:Y:S02]  /*a0e0*/  @!P0 SYNCS.PHASECHK.TRANS64 P0, [R0+URZ+0xf0], R5 ;  /* 0x0000f005000085a7 */ /* 0x000ea400080010ff */
[----:B--2---:R-:W-:Y:S05]  /*a0f0*/  @!P0 BRA `(.L_x_48) ;  /* 0xfffffffc00f08947 */ /* 0x004fea000383ffff */
[----:B------:R-:W-:Y:S05]  /*a100*/  BRA `(.L_x_159) ;  /* 0xffffff8800fc7947 */ /* 0x000fea000383ffff */
.L_x_49:
[----:B------:R-:W-:-:S07]  /*a110*/  MOV R0, UR4 ;  /* 0x0000000400007c02 */ /* 0x000fce0008000f00 */
.L_x_160:
[----:B-1----:R1:W2:Y:S02]  /*a120*/  SYNCS.PHASECHK.TRANS64.TRYWAIT P0, [R0+URZ+0xa0], R7 ;  /* 0x0000a007000075a7 */ /* 0x0022a400080011ff */
[----:B--2---:R-:W-:Y:S05]  /*a130*/  @!P0 NANOSLEEP.SYNCS 0x989680 ;  /* 0x009896800000895d */ /* 0x004fea0003900000 */
[----:B------:R-:W2:Y:S02]  /*a140*/  @!P0 SYNCS.PHASECHK.TRANS64 P0, [R0+URZ+0xa0], R7 ;  /* 0x0000a007000085a7 */ /* 0x000ea400080010ff */
[----:B--2---:R-:W-:Y:S05]  /*a150*/  @!P0 BRA `(.L_x_160) ;  /* 0xfffffffc00f08947 */ /* 0x004fea000383ffff */
[----:B------:R-:W-:Y:S05]  /*a160*/  BRA `(.L_x_161) ;  /* 0xffffff8c000c7947 */ /* 0x000fea000383ffff */
.L_x_50:
[----:B-1----:R1:W2:Y:S02]  /*a170*/  SYNCS.PHASECHK.TRANS64.TRYWAIT P1, [R0+URZ+0x90], R5 ;  /* 0x00009005000075a7 */ /* 0x0022a400080211ff */
[----:B--2---:R-:W-:Y:S05]  /*a180*/  @!P1 NANOSLEEP.SYNCS 0x989680 ;  /* 0x009896800000995d */ /* 0x004fea0003900000 */
[----:B------:R-:W2:Y:S02]  /*a190*/  @!P1 SYNCS.PHASECHK.TRANS64 P1, [R0+URZ+0x90], R5 ;  /* 0x00009005000095a7 */ /* 0x000ea400080210ff */
[----:B--2---:R-:W-:Y:S05]  /*a1a0*/  @!P1 BRA `(.L_x_50) ;  /* 0xfffffffc00f09947 */ /* 0x004fea000383ffff */
[----:B------:R-:W-:Y:S05]  /*a1b0*/  BRA `(.L_x_162) ;  /* 0xffffff8c003c7947 */ /* 0x000fea000383ffff */
.L_x_53:
[----:B------:R-:W-:-:S07]  /*a1c0*/  MOV R0, UR4 ;  /* 0x0000000400007c02 */ /* 0x000fce0008000f00 */
.L_x_163:
[----:B-1----:R1:W2:Y:S02]  /*a1d0*/  SYNCS.PHASECHK.TRANS64.TRYWAIT P0, [R0+URZ+0xa0], R3 ;  /* 0x0000a003000075a7 */ /* 0x0022a400080011ff */
[----:B--2---:R-:W-:Y:S05]  /*a1e0*/  @!P0 NANOSLEEP.SYNCS 0x989680 ;  /* 0x009896800000895d */ /* 0x004fea0003900000 */
[----:B------:R-:W2:Y:S02]  /*a1f0*/  @!P0 SYNCS.PHASECHK.TRANS64 P0, [R0+URZ+0xa0], R3 ;  /* 0x0000a003000085a7 */ /* 0x000ea400080010ff */
[----:B--2---:R-:W-:Y:S05]  /*a200*/  @!P0 BRA `(.L_x_163) ;  /* 0xfffffffc00f08947 */ /* 0x004fea000383ffff */
[----:B------:R-:W-:Y:S05]  /*a210*/  BRA `(.L_x_52) ;  /* 0xffffff8c00907947 */ /* 0x000fea000383ffff */
.L_x_62:
[----:B-1----:R-:W-:-:S04]  /*a220*/  MOV R5, UR5 ;  /* 0x0000000500057c02 */ /* 0x002fc80008000f00 */
[----:B------:R1:W2:Y:S03]  /*a230*/  SYNCS.PHASECHK.TRANS64.TRYWAIT P0, [R5+URZ+0x8], R6 ;  /* 0x00000806050075a7 */ /* 0x0002a600080011ff */
[----:B--2---:R-:W-:Y:S05]  /*a240*/  @!P0 NANOSLEEP.SYNCS 0x989680 ;  /* 0x009896800000895d */ /* 0x004fea0003900000 */
[----:B------:R-:W2:Y:S02]  /*a250*/  @!P0 SYNCS.PHASECHK.TRANS64 P0, [R5+URZ+0x8], R6 ;  /* 0x00000806050085a7 */ /* 0x000ea400080010ff */
[----:B--2---:R-:W-:Y:S05]  /*a260*/  @!P0 BRA `(.L_x_62) ;  /* 0xfffffffc00ec8947 */ /* 0x004fea000383ffff */
[----:B------:R-:W-:Y:S05]  /*a270*/  BRA `(.L_x_61) ;  /* 0xffffff9000487947 */ /* 0x000fea000383ffff */
.L_x_64:
[----:B------:R-:W-:Y:S01]  /*a280*/  BSSY B0, `(.L_x_164) ;  /* 0x0000006000007945 */ /* 0x000fe20003800000 */
[----:B------:R-:W-:-:S07]  /*a290*/  MOV R15, 0xffffffff ;  /* 0xffffffff000f7802 */ /* 0x000fce0000000f00 */
[----:B-1---5:R-:W-:Y:S05]  /*a2a0*/  WARPSYNC.COLLECTIVE R15, `(.L_x_165) ;  /* 0x000000000f0c7348 */ /* 0x022fea0003c00000 */
[----:B------:R-:W-:Y:S02]  /*a2b0*/  ELECT P6, UR79, PT ;  /* 0x00000000004f782f */ /* 0x000fe400038c0000 */
[----:B------:R-:W-:Y:S01]  /*a2c0*/  MOV R14, UR79 ;  /* 0x0000004f000e7c02 */ /* 0x000fe20008000f00 */
[----:B-1---5:R-:W-:Y:S10]  /*a2d0*/  ENDCOLLECTIVE ;  /* 0x000000000000791b */ /* 0x022ff40003800000 */
.L_x_165:
[----:B------:R-:W-:Y:S05]  /*a2e0*/  BSYNC B0 ;  /* 0x0000000000007941 */ /* 0x000fea0003800000 */
.L_x_164:
[----:B------:R-:W-:Y:S01]  /*a2f0*/  PLOP3.LUT P0, PT, P6, PT, PT, 0x80, 0x8 ;  /* 0x000000000008781c */ /* 0x000fe2000370f070 */
[----:B------:R-:W-:-:S12]  /*a300*/  BRA `(.L_x_166) ;  /* 0xffffff9000747947 */ /* 0x000fd8000383ffff */
.L_x_66:
[----:B-1----:R-:W-:-:S04]  /*a310*/  MOV R3, UR5 ;  /* 0x0000000500037c02 */ /* 0x002fc80008000f00 */
[----:B------:R1:W2:Y:S03]  /*a320*/  SYNCS.PHASECHK.TRANS64.TRYWAIT P0, [R3+URZ+0x8], R4 ;  /* 0x00000804030075a7 */ /* 0x0002a600080011ff */
[----:B--2---:R-:W-:Y:S05]  /*a330*/  @!P0 NANOSLEEP.SYNCS 0x989680 ;  /* 0x009896800000895d */ /* 0x004fea0003900000 */
[----:B------:R-:W2:Y:S02]  /*a340*/  @!P0 SYNCS.PHASECHK.TRANS64 P0, [R3+URZ+0x8], R4 ;  /* 0x00000804030085a7 */ /* 0x000ea400080010ff */
[----:B--2---:R-:W-:Y:S05]  /*a350*/  @!P0 BRA `(.L_x_66) ;  /* 0xfffffffc00ec8947 */ /* 0x004fea000383ffff */
[----:B------:R-:W-:Y:S05]  /*a360*/  BRA `(.L_x_65) ;  /* 0xffffff9000787947 */ /* 0x000fea000383ffff */
.L_x_67:
[----:B-1----:R1:W2:Y:S02]  /*a370*/  SYNCS.PHASECHK.TRANS64.TRYWAIT P0, [R0+URZ+0x90], R5 ;  /* 0x00009005000075a7 */ /* 0x0022a400080011ff */
[----:B--2---:R-:W-:Y:S05]  /*a380*/  @!P0 NANOSLEEP.SYNCS 0x989680 ;  /* 0x009896800000895d */ /* 0x004fea0003900000 */
[----:B------:R-:W2:Y:S02]  /*a390*/  @!P0 SYNCS.PHASECHK.TRANS64 P0, [R0+URZ+0x90], R5 ;  /* 0x00009005000085a7 */ /* 0x000ea400080010ff */
[----:B--2---:R-:W-:Y:S05]  /*a3a0*/  @!P0 BRA `(.L_x_67) ;  /* 0xfffffffc00f08947 */ /* 0x004fea000383ffff */
[----:B------:R-:W-:Y:S05]  /*a3b0*/  BRA `(.L_x_167) ;  /* 0xffffff9400647947 */ /* 0x000fea000383ffff */
.L_x_69:
[----:B------:R-:W-:-:S07]  /*a3c0*/  MOV R0, UR31 ;  /* 0x0000001f00007c02 */ /* 0x000fce0008000f00 */
.L_x_168:
[----:B-1----:R1:W2:Y:S02]  /*a3d0*/  SYNCS.PHASECHK.TRANS64.TRYWAIT P0, [R0+URZ+0xd0], R5 ;  /* 0x0000d005000075a7 */ /* 0x0022a400080011ff */
[----:B--2---:R-:W-:Y:S05]  /*a3e0*/  @!P0 NANOSLEEP.SYNCS 0x989680 ;  /* 0x009896800000895d */ /* 0x004fea0003900000 */
[----:B------:R-:W2:Y:S02]  /*a3f0*/  @!P0 SYNCS.PHASECHK.TRANS64 P0, [R0+URZ+0xd0], R5 ;  /* 0x0000d005000085a7 */ /* 0x000ea400080010ff */
[----:B--2---:R-:W-:Y:S05]  /*a400*/  @!P0 BRA `(.L_x_168) ;  /* 0xfffffffc00f08947 */ /* 0x004fea000383ffff */
[----:B------:R-:W-:Y:S05]  /*a410*/  BRA `(.L_x_169) ;  /* 0xffffff9400b07947 */ /* 0x000fea000383ffff */
.L_x_72:
[----:B------:R-:W-:Y:S07]  /*a420*/  MOV R0, UR5 ;  /* 0x0000000500007c02 */ /* 0x000fee0008000f00 */
.L_x_170:
[----:B-1----:R1:W2:Y:S02]  /*a430*/  SYNCS.PHASECHK.TRANS64.TRYWAIT P0, [R0+URZ], R5 ;  /* 0x00000005000075a7 */ /* 0x0022a400080011ff */
[----:B--2---:R-:W-:Y:S05]  /*a440*/  @!P0 NANOSLEEP.SYNCS 0x989680 ;  /* 0x009896800000895d */ /* 0x004fea0003900000 */
[----:B------:R-:W2:Y:S02]  /*a450*/  @!P0 SYNCS.PHASECHK.TRANS64 P0, [R0+URZ], R5 ;  /* 0x00000005000085a7 */ /* 0x000ea400080010ff */
[----:B--2---:R-:W-:Y:S05]  /*a460*/  @!P0 BRA `(.L_x_170) ;  /* 0xfffffffc00f08947 */ /* 0x004fea000383ffff */
[----:B------:R-:W-:Y:S05]  /*a470*/  BRA `(.L_x_71) ;  /* 0xffffff9400c47947 */ /* 0x000fea000383ffff */
.L_x_76:
[----:B-1----:R-:W-:-:S07]  /*a480*/  MOV R0, UR4 ;  /* 0x0000000400007c02 */ /* 0x002fce0008000f00 */
.L_x_171:
[----:B-1----:R1:W2:Y:S02]  /*a490*/  SYNCS.PHASECHK.TRANS64.TRYWAIT P0, [R0+URZ], R3 ;  /* 0x00000003000075a7 */ /* 0x0022a400080011ff */
[----:B--2---:R-:W-:Y:S05]  /*a4a0*/  @!P0 NANOSLEEP.SYNCS 0x989680 ;  /* 0x009896800000895d */ /* 0x004fea0003900000 */
[----:B------:R-:W2:Y:S02]  /*a4b0*/  @!P0 SYNCS.PHASECHK.TRANS64 P0, [R0+URZ], R3 ;  /* 0x00000003000085a7 */ /* 0x000ea400080010ff */
[----:B--2---:R-:W-:Y:S05]  /*a4c0*/  @!P0 BRA `(.L_x_171) ;  /* 0xfffffffc00f08947 */ /* 0x004fea000383ffff */
[----:B------:R-:W-:Y:S05]  /*a4d0*/  BRA `(.L_x_172) ;  /* 0xffffff9800b87947 */ /* 0x000fea000383ffff */
.L_x_77:
[----:B------:R-:W-:-:S07]  /*a4e0*/  MOV R0, UR5 ;  /* 0x0000000500007c02 */ /* 0x000fce0008000f00 */
.L_x_173:
[----:B-1----:R1:W2:Y:S02]  /*a4f0*/  SYNCS.PHASECHK.TRANS64.TRYWAIT P0, [R0+URZ], R3 ;  /* 0x00000003000075a7 */ /* 0x0022a400080011ff */
[----:B--2---:R-:W-:Y:S05]  /*a500*/  @!P0 NANOSLEEP.SYNCS 0x989680 ;  /* 0x009896800000895d */ /* 0x004fea0003900000 */
[----:B------:R-:W2:Y:S02]  /*a510*/  @!P0 SYNCS.PHASECHK.TRANS64 P0, [R0+URZ], R3 ;  /* 0x00000003000085a7 */ /* 0x000ea400080010ff */
[----:B--2---:R-:W-:Y:S05]  /*a520*/  @!P0 BRA `(.L_x_173) ;  /* 0xfffffffc00f08947 */ /* 0x004fea000383ffff */
[----:B------:R-:W-:Y:S05]  /*a530*/  BRA `(.L_x_174) ;  /* 0xffffff9800c47947 */ /* 0x000fea000383ffff */
.L_x_78:
[----:B------:R-:W-:-:S07]  /*a540*/  MOV R0, UR5 ;  /* 0x0000000500007c02 */ /* 0x000fce0008000f00 */
.L_x_175:
[----:B-1----:R1:W2:Y:S02]  /*a550*/  SYNCS.PHASECHK.TRANS64.TRYWAIT P0, [R0+URZ], R3 ;  /* 0x00000003000075a7 */ /* 0x0022a400080011ff */
[----:B--2---:R-:W-:Y:S05]  /*a560*/  @!P0 NANOSLEEP.SYNCS 0x989680 ;  /* 0x009896800000895d */ /* 0x004fea0003900000 */
[----:B------:R-:W2:Y:S02]  /*a570*/  @!P0 SYNCS.PHASECHK.TRANS64 P0, [R0+URZ], R3 ;  /* 0x00000003000085a7 */ /* 0x000ea400080010ff */
[----:B--2---:R-:W-:Y:S05]  /*a580*/  @!P0 BRA `(.L_x_175) ;  /* 0xfffffffc00f08947 */ /* 0x004fea000383ffff */
[----:B------:R-:W-:Y:S05]  /*a590*/  BRA `(.L_x_176) ;  /* 0xffffff9800d07947 */ /* 0x000fea000383ffff */
.L_x_81:
[----:B------:R-:W-:-:S07]  /*a5a0*/  MOV R0, UR26 ;  /* 0x0000001a00007c02 */ /* 0x000fce0008000f00 */
.L_x_177:
[----:B-1----:R1:W2:Y:S02]  /*a5b0*/  SYNCS.PHASECHK.TRANS64.TRYWAIT P1, [R0+URZ+0x110], R3 ;  /* 0x00011003000075a7 */ /* 0x0022a400080211ff */
[----:B--2---:R-:W-:Y:S05]  /*a5c0*/  @!P1 NANOSLEEP.SYNCS 0x989680 ;  /* 0x009896800000995d */ /* 0x004fea0003900000 */
[----:B------:R-:W2:Y:S02]  /*a5d0*/  @!P1 SYNCS.PHASECHK.TRANS64 P1, [R0+URZ+0x110], R3 ;  /* 0x00011003000095a7 */ /* 0x000ea400080210ff */
[----:B--2---:R-:W-:Y:S05]  /*a5e0*/  @!P1 BRA `(.L_x_177) ;  /* 0xfffffffc00f09947 */ /* 0x004fea000383ffff */
[----:B------:R-:W-:Y:S05]  /*a5f0*/  BRA `(.L_x_178) ;  /* 0xffffff9c001c7947 */ /* 0x000fea000383ffff */
.L_x_86:
[----:B--2---:R2:W3:Y:S02]  /*a600*/  SYNCS.PHASECHK.TRANS64.TRYWAIT P0, [R12+URZ+0x90], R9 ;  /* 0x000090090c0075a7 */ /* 0x0044e400080011ff */
[----:B---3--:R-:W-:Y:S05]  /*a610*/  @!P0 NANOSLEEP.SYNCS 0x989680 ;  /* 0x009896800000895d */ /* 0x008fea0003900000 */
[----:B------:R-:W3:Y:S02]  /*a620*/  @!P0 SYNCS.PHASECHK.TRANS64 P0, [R12+URZ+0x90], R9 ;  /* 0x000090090c0085a7 */ /* 0x000ee400080010ff */
[----:B---3--:R-:W-:Y:S05]  /*a630*/  @!P0 BRA `(.L_x_86) ;  /* 0xfffffffc00f08947 */ /* 0x008fea000383ffff */
[----:B------:R-:W-:Y:S05]  /*a640*/  BRA `(.L_x_179) ;  /* 0xffffffa000547947 */ /* 0x000fea000383ffff */
.L_x_89:
[----:B------:R-:W-:Y:S07]  /*a650*/  MOV R0, UR21 ;  /* 0x0000001500007c02 */ /* 0x000fee0008000f00 */
.L_x_180:
[----:B--2---:R2:W3:Y:S02]  /*a660*/  SYNCS.PHASECHK.TRANS64.TRYWAIT P2, [R0+URZ+0x88], R11 ;  /* 0x0000880b000075a7 */ /* 0x0044e400080411ff */
[----:B---3--:R-:W-:Y:S05]  /*a670*/  @!P2 NANOSLEEP.SYNCS 0x989680 ;  /* 0x009896800000a95d */ /* 0x008fea0003900000 */
[----:B------:R-:W3:Y:S02]  /*a680*/  @!P2 SYNCS.PHASECHK.TRANS64 P2, [R0+URZ+0x88], R11 ;  /* 0x0000880b0000a5a7 */ /* 0x000ee400080410ff */
[----:B---3--:R-:W-:Y:S05]  /*a690*/  @!P2 BRA `(.L_x_180) ;  /* 0xfffffffc00f0a947 */ /* 0x008fea000383ffff */
[----:B------:R-:W-:Y:S05]  /*a6a0*/  BRA `(.L_x_88) ;  /* 0xffffffa400bc7947 */ /* 0x000fea000383ffff */
.L_x_92:
[----:B--2---:R-:W-:Y:S07]  /*a6b0*/  MOV R0, UR21 ;  /* 0x0000001500007c02 */ /* 0x004fee0008000f00 */
.L_x_181:
[----:B--2---:R2:W3:Y:S02]  /*a6c0*/  SYNCS.PHASECHK.TRANS64.TRYWAIT P0, [R0+URZ+0x60], R9 ;  /* 0x00006009000075a7 */ /* 0x0044e400080011ff */
[----:B---3--:R-:W-:Y:S05]  /*a6d0*/  @!P0 NANOSLEEP.SYNCS 0x989680 ;  /* 0x009896800000895d */ /* 0x008fea0003900000 */
[----:B------:R-:W3:Y:S02]  /*a6e0*/  @!P0 SYNCS.PHASECHK.TRANS64 P0, [R0+URZ+0x60], R9 ;  /* 0x00006009000085a7 */ /* 0x000ee400080010ff */
[----:B---3--:R-:W-:Y:S05]  /*a6f0*/  @!P0 BRA `(.L_x_181) ;  /* 0xfffffffc00f08947 */ /* 0x008fea000383ffff */
[----:B------:R-:W-:Y:S05]  /*a700*/  BRA `(.L_x_182) ;  /* 0xffffffa800187947 */ /* 0x000fea000383ffff */
.L_x_93:
[----:B------:R-:W-:Y:S07]  /*a710*/  MOV R0, UR21 ;  /* 0x0000001500007c02 */ /* 0x000fee0008000f00 */
.L_x_183:
[----:B--2---:R2:W3:Y:S02]  /*a720*/  SYNCS.PHASECHK.TRANS64.TRYWAIT P0, [R0+URZ+0x68], R9 ;  /* 0x00006809000075a7 */ /* 0x0044e400080011ff */
[----:B---3--:R-:W-:Y:S05]  /*a730*/  @!P0 NANOSLEEP.SYNCS 0x989680 ;  /* 0x009896800000895d */ /* 0x008fea0003900000 */
[----:B------:R-:W3:Y:S02]  /*a740*/  @!P0 SYNCS.PHASECHK.TRANS64 P0, [R0+URZ+0x68], R9 ;  /* 0x00006809000085a7 */ /* 0x000ee400080010ff */
[----:B---3--:R-:W-:Y:S05]  /*a750*/  @!P0 BRA `(.L_x_183) ;  /* 0xfffffffc00f08947 */ /* 0x008fea000383ffff */
[----:B------:R-:W-:Y:S05]  /*a760*/  BRA `(.L_x_184) ;  /* 0xffffffa800707947 */ /* 0x000fea000383ffff */
.L_x_94:
[----:B------:R-:W-:Y:S07]  /*a770*/  MOV R0, UR21 ;  /* 0x0000001500007c02 */ /* 0x000fee0008000f00 */
.L_x_185:
[----:B--2---:R2:W3:Y:S02]  /*a780*/  SYNCS.PHASECHK.TRANS64.TRYWAIT P0, [R0+URZ+0x70], R9 ;  /* 0x00007009000075a7 */ /* 0x0044e400080011ff */
[----:B---3--:R-:W-:Y:S05]  /*a790*/  @!P0 NANOSLEEP.SYNCS 0x989680 ;  /* 0x009896800000895d */ /* 0x008fea0003900000 */
[----:B------:R-:W3:Y:S02]  /*a7a0*/  @!P0 SYNCS.PHASECHK.TRANS64 P0, [R0+URZ+0x70], R9 ;  /* 0x00007009000085a7 */ /* 0x000ee400080010ff */
[----:B---3--:R-:W-:Y:S05]  /*a7b0*/  @!P0 BRA `(.L_x_185) ;  /* 0xfffffffc00f08947 */ /* 0x008fea000383ffff */
[----:B------:R-:W-:Y:S05]  /*a7c0*/  BRA `(.L_x_186) ;  /* 0xffffffa800cc7947 */ /* 0x000fea000383ffff */
.L_x_95:
[----:B------:R-:W-:Y:S07]  /*a7d0*/  MOV R0, UR21 ;  /* 0x0000001500007c02 */ /* 0x000fee0008000f00 */
.L_x_187:
[----:B--2---:R2:W3:Y:S02]  /*a7e0*/  SYNCS.PHASECHK.TRANS64.TRYWAIT P0, [R0+URZ+0x78], R9 ;  /* 0x00007809000075a7 */ /* 0x0044e400080011ff */
[----:B---3--:R-:W-:Y:S05]  /*a7f0*/  @!P0 NANOSLEEP.SYNCS 0x989680 ;  /* 0x009896800000895d */ /* 0x008fea0003900000 */
[----:B------:R-:W3:Y:S02]  /*a800*/  @!P0 SYNCS.PHASECHK.TRANS64 P0, [R0+URZ+0x78], R9 ;  /* 0x00007809000085a7 */ /* 0x000ee400080010ff */
[----:B---3--:R-:W-:Y:S05]  /*a810*/  @!P0 BRA `(.L_x_187) ;  /* 0xfffffffc00f08947 */ /* 0x008fea000383ffff */
[----:B------:R-:W-:Y:S05]  /*a820*/  BRA `(.L_x_188) ;  /* 0xffffffac00287947 */ /* 0x000fea000383ffff */
.L_x_97:
[----:B------:R-:W-:-:S07]  /*a830*/  MOV R0, UR21 ;  /* 0x0000001500007c02 */ /* 0x000fce0008000f00 */
.L_x_189:
[----:B--2---:R2:W4:Y:S02]  /*a840*/  SYNCS.PHASECHK.TRANS64.TRYWAIT P0, [R0+URZ+0x60], R3 ;  /* 0x00006003000075a7 */ /* 0x00452400080011ff */
[----:B----4-:R-:W-:Y:S05]  /*a850*/  @!P0 NANOSLEEP.SYNCS 0x989680 ;  /* 0x009896800000895d */ /* 0x010fea0003900000 */
[----:B------:R-:W4:Y:S02]  /*a860*/  @!P0 SYNCS.PHASECHK.TRANS64 P0, [R0+URZ+0x60], R3 ;  /* 0x00006003000085a7 */ /* 0x000f2400080010ff */
[----:B----4-:R-:W-:Y:S05]  /*a870*/  @!P0 BRA `(.L_x_189) ;  /* 0xfffffffc00f08947 */ /* 0x010fea000383ffff */
[----:B------:R-:W-:Y:S05]  /*a880*/  BRA `(.L_x_190) ;  /* 0xffffffac00b87947 */ /* 0x000fea000383ffff */
.L_x_98:
[----:B--2---:R-:W-:-:S07]  /*a890*/  MOV R0, UR21 ;  /* 0x0000001500007c02 */ /* 0x004fce0008000f00 */
.L_x_191:
[----:B--2---:R2:W4:Y:S02]  /*a8a0*/  SYNCS.PHASECHK.TRANS64.TRYWAIT P0, [R0+URZ+0x68], R3 ;  /* 0x00006803000075a7 */ /* 0x00452400080011ff */
[----:B----4-:R-:W-:Y:S05]  /*a8b0*/  @!P0 NANOSLEEP.SYNCS 0x989680 ;  /* 0x009896800000895d */ /* 0x010fea0003900000 */
[----:B------:R-:W4:Y:S02]  /*a8c0*/  @!P0 SYNCS.PHASECHK.TRANS64 P0, [R0+URZ+0x68], R3 ;  /* 0x00006803000085a7 */ /* 0x000f2400080010ff */
[----:B----4-:R-:W-:Y:S05]  /*a8d0*/  @!P0 BRA `(.L_x_191) ;  /* 0xfffffffc00f08947 */ /* 0x010fea000383ffff */
[----:B------:R-:W-:Y:S05]  /*a8e0*/  BRA `(.L_x_192) ;  /* 0xffffffac00a87947 */ /* 0x000fea000383ffff */
.L_x_99:
[----:B--2---:R-:W-:-:S07]  /*a8f0*/  MOV R0, UR21 ;  /* 0x0000001500007c02 */ /* 0x004fce0008000f00 */
.L_x_193:
[----:B--2---:R2:W4:Y:S02]  /*a900*/  SYNCS.PHASECHK.TRANS64.TRYWAIT P0, [R0+URZ+0x70], R3 ;  /* 0x00007003000075a7 */ /* 0x00452400080011ff */
[----:B----4-:R-:W-:Y:S05]  /*a910*/  @!P0 NANOSLEEP.SYNCS 0x989680 ;  /* 0x009896800000895d */ /* 0x010fea0003900000 */
[----:B------:R-:W4:Y:S02]  /*a920*/  @!P0 SYNCS.PHASECHK.TRANS64 P0, [R0+URZ+0x70], R3 ;  /* 0x00007003000085a7 */ /* 0x000f2400080010ff */
[----:B----4-:R-:W-:Y:S05]  /*a930*/  @!P0 BRA `(.L_x_193) ;  /* 0xfffffffc00f08947 */ /* 0x010fea000383ffff */
[----:B------:R-:W-:Y:S05]  /*a940*/  BRA `(.L_x_194) ;  /* 0xffffffac00987947 */ /* 0x000fea000383ffff */
.L_x_101:
[----:B-1----:R1:W2:Y:S02]  /*a950*/  SYNCS.PHASECHK.TRANS64.TRYWAIT P0, [R3+URZ+0x90], R0 ;  /* 0x00009000030075a7 */ /* 0x0022a400080011ff */
[----:B--2---:R-:W-:Y:S05]  /*a960*/  @!P0 NANOSLEEP.SYNCS 0x989680 ;  /* 0x009896800000895d */ /* 0x004fea0003900000 */
[----:B------:R-:W2:Y:S02]  /*a970*/  @!P0 SYNCS.PHASECHK.TRANS64 P0, [R3+URZ+0x90], R0 ;  /* 0x00009000030085a7 */ /* 0x000ea400080010ff */
[----:B--2---:R-:W-:Y:S05]  /*a980*/  @!P0 BRA `(.L_x_101) ;  /* 0xfffffffc00f08947 */ /* 0x004fea000383ffff */
[----:B------:R-:W-:Y:S05]  /*a990*/  BRA `(.L_x_195) ;  /* 0xffffffb0006c7947 */ /* 0x000fea000383ffff */
.L_x_112:
[----:B-1----:R-:W-:Y:S04]  /*a9a0*/  MOV R0, UR43 ;  /* 0x0000002b00007c02 */ /* 0x002fe80008000f00 */
[----:B------:R1:W2:Y:S03]  /*a9b0*/  SYNCS.PHASECHK.TRANS64.TRYWAIT P1, [R0+URZ+0x40], R5 ;  /* 0x00004005000075a7 */ /* 0x0002a600080211ff */
[----:B--2---:R-:W-:Y:S05]  /*a9c0*/  @!P1 NANOSLEEP.SYNCS 0x989680 ;  /* 0x009896800000995d */ /* 0x004fea0003900000 */
[----:B------:R-:W2:Y:S02]  /*a9d0*/  @!P1 SYNCS.PHASECHK.TRANS64 P1, [R0+URZ+0x40], R5 ;  /* 0x00004005000095a7 */ /* 0x000ea400080210ff */
[----:B--2---:R-:W-:Y:S05]  /*a9e0*/  @!P1 BRA `(.L_x_112) ;  /* 0xfffffffc00ec9947 */ /* 0x004fea000383ffff */
[----:B------:R-:W-:Y:S05]  /*a9f0*/  BRA `(.L_x_111) ;  /* 0xffffffbc00d07947 */ /* 0x000fea000383ffff */
.L_x_114:
[----:B-1----:R1:W4:Y:S02]  /*aa00*/  SYNCS.PHASECHK.TRANS64.TRYWAIT P0, [R98+URZ+0xb0], R3 ;  /* 0x0000b003620075a7 */ /* 0x00232400080011ff */
[----:B----4-:R-:W-:Y:S05]  /*aa10*/  @!P0 NANOSLEEP.SYNCS 0x989680 ;  /* 0x009896800000895d */ /* 0x010fea0003900000 */
[----:B------:R-:W4:Y:S02]  /*aa20*/  @!P0 SYNCS.PHASECHK.TRANS64 P0, [R98+URZ+0xb0], R3 ;  /* 0x0000b003620085a7 */ /* 0x000f2400080010ff */
[----:B----4-:R-:W-:Y:S05]  /*aa30*/  @!P0 BRA `(.L_x_114) ;  /* 0xfffffffc00f08947 */ /* 0x010fea000383ffff */
[----:B------:R-:W-:Y:S05]  /*aa40*/  BRA `(.L_x_113) ;  /* 0xffffffbc00f87947 */ /* 0x000fea000383ffff */
.L_x_123:
[----:B---3--:R3:W4:Y:S02]  /*aa50*/  SYNCS.PHASECHK.TRANS64.TRYWAIT P0, [R3+URZ+0x40], R0 ;  /* 0x00004000030075a7 */ /* 0x00872400080011ff */
[----:B----4-:R-:W-:Y:S05]  /*aa60*/  @!P0 NANOSLEEP.SYNCS 0x989680 ;  /* 0x009896800000895d */ /* 0x010fea0003900000 */
[----:B------:R-:W4:Y:S02]  /*aa70*/  @!P0 SYNCS.PHASECHK.TRANS64 P0, [R3+URZ+0x40], R0 ;  /* 0x00004000030085a7 */ /* 0x000f2400080010ff */
[----:B----4-:R-:W-:Y:S05]  /*aa80*/  @!P0 BRA `(.L_x_123) ;  /* 0xfffffffc00f08947 */ /* 0x010fea000383ffff */
[----:B------:R-:W-:Y:S05]  /*aa90*/  BRA `(.L_x_122) ;  /* 0xffffffc800e87947 */ /* 0x000fea000383ffff */
.L_x_131:
[----:B-1----:R1:W3:Y:S02]  /*aaa0*/  SYNCS.PHASECHK.TRANS64.TRYWAIT P0, [R62+URZ+0x40], R5 ;  /* 0x000040053e0075a7 */ /* 0x0022e400080011ff */
[----:B---3--:R-:W-:Y:S05]  /*aab0*/  @!P0 NANOSLEEP.SYNCS 0x989680 ;  /* 0x009896800000895d */ /* 0x008fea0003900000 */
[----:B------:R-:W3:Y:S02]  /*aac0*/  @!P0 SYNCS.PHASECHK.TRANS64 P0, [R62+URZ+0x40], R5 ;  /* 0x000040053e0085a7 */ /* 0x000ee400080010ff */
[----:B---3--:R-:W-:Y:S05]  /*aad0*/  @!P0 BRA `(.L_x_131) ;  /* 0xfffffffc00f08947 */ /* 0x008fea000383ffff */
[----:B------:R-:W-:Y:S05]  /*aae0*/  BRA `(.L_x_130) ;  /* 0xffffffd800007947 */ /* 0x000fea000383ffff */
.L_x_139:
[----:B-1----:R1:W4:Y:S02]  /*aaf0*/  SYNCS.PHASECHK.TRANS64.TRYWAIT P0, [R61+URZ+0x40], R4 ;  /* 0x000040043d0075a7 */ /* 0x00232400080011ff */
[----:B----4-:R-:W-:Y:S05]  /*ab00*/  @!P0 NANOSLEEP.SYNCS 0x989680 ;  /* 0x009896800000895d */ /* 0x010fea0003900000 */
[----:B------:R-:W4:Y:S02]  /*ab10*/  @!P0 SYNCS.PHASECHK.TRANS64 P0, [R61+URZ+0x40], R4 ;  /* 0x000040043d0085a7 */ /* 0x000f2400080010ff */
[----:B----4-:R-:W-:Y:S05]  /*ab20*/  @!P0 BRA `(.L_x_139) ;  /* 0xfffffffc00f08947 */ /* 0x010fea000383ffff */
[----:B------:R-:W-:Y:S05]  /*ab30*/  BRA `(.L_x_138) ;  /* 0xffffffe400147947 */ /* 0x000fea000383ffff */
        .weak           $__internal_0_$__cuda_sm10x_tcgen05_guardrail_trap_col_being_dealloced_not_returned_by_alloc
        .type           $__internal_0_$__cuda_sm10x_tcgen05_guardrail_trap_col_being_dealloced_not_returned_by_alloc,@function
        .size           $__internal_0_$__cuda_sm10x_tcgen05_guardrail_trap_col_being_dealloced_not_returned_by_alloc,($__internal_1_$__cuda_sm10x_tcgen05_guardrail_trap_phase_invalid_during_alloc - $__internal_0_$__cuda_sm10x_tcgen05_guardrail_trap_col_being_dealloced_not_returned_by_alloc)
$__internal_0_$__cuda_sm10x_tcgen05_guardrail_trap_col_being_dealloced_not_returned_by_alloc:
[----:B------:R-:W-:Y:S05]  /*ab40*/  BPT.TRAP 0x1 ;  /* 0x000000040000795c */ /* 0x000fea0000300000 */
[----:B------:R-:W-:-:S04]  /*ab50*/  HFMA2 R3, -RZ, RZ, 0, 0 ;  /* 0x00000000ff037431 */ /* 0x000fc800000001ff */
[----:B------:R-:W-:Y:S05]  /*ab60*/  RET.REL.NODEC R2 `(_ZN7cutlass13device_kernelINS_4gemm6kernel13GemmUniversalIN4cute5tupleIJiiiiEEENS1_10collective13CollectiveMmaINS1_35MainloopSm100TmaUmmaWarpSpecializedILi4ELi2ELi4ENS5_IJNS4_1CILi2EEESB_NSA_ILi1EEEEEEEENS5_IJNSA_ILi128EEENSA_ILi256EEENSA_ILi64EEEEEENS_6half_tENS5_IJlSC_lEEESJ_SK_NS4_8TiledMMAINS4_8MMA_AtomIJNS4_26SM100_MMA_F16BF16_2x1SM_SSISJ_SJ_fLi128ELi256ELNS4_4UMMA5MajorE0ELSP_0ELNSO_7ScaleInE0ELSQ_0EEEEEENS4_6LayoutINS5_IJSC_SC_SC_EEENS5_IJNSA_ILi0EEESV_SV_EEEEENS5_IJNS4_10UnderscoreESY_SY_EEEEENS4_28SM100_TMA_2SM_LOAD_MULTICASTENS4_14ComposedLayoutINS4_7SwizzleILi3ELi4ELi3EEENS4_18smem_ptr_flag_bitsILi16EEENST_INS5_IJNSA_ILi8EEESH_EEENS5_IJSH_SC_EEEEEEEvNS4_8identityENS4_18SM100_TMA_2SM_LOADES1B_vS1C_EENS_8epilogue10collective18CollectiveEpilogueINS1F_23Sm100TmaWarpSpecializedILi4ELi2ELi32ELb1ELb0EEEJNS5_IJSH_SG_SH_EEENS5_IJNST_ISH_SC_EENST_INS5_IJNSA_ILi32EEESB_EEENS5_IJSC_SF_EEEEEEEESJ_SK_SJ_SK_NS1F_6fusion15FusionCallbacksIS1J_NS1R_17LinearCombinationISJ_fSJ_fLNS_15FloatRoundStyleE2EEES1K_S1Q_JEEENS4_5SM1004TMEM4LOAD26SM100_TMEM_LOAD_32dp32b32xENS4_13SM90_TMA_LOADENS12_INS13_ILi2ELi4ELi3EEES16_NST_INS5_IJS17_S1M_EEENS5_IJS1M_SC_EEEEEEENS4_39AutoVectorizingCopyWithAssumedAlignmentILi128EEENS4_14SM90_TMA_STOREES26_S28_S28_EEEvvEEEEvNT_6ParamsE) ;  /* 0xffffff5402247950 */ /* 0x000fea0003c3ffff */
        .weak           $__internal_1_$__cuda_sm10x_tcgen05_guardrail_trap_phase_invalid_during_alloc
        .type           $__internal_1_$__cuda_sm10x_tcgen05_guardrail_trap_phase_invalid_during_alloc,@function
        .size           $__internal_1_$__cuda_sm10x_tcgen05_guardrail_trap_phase_invalid_during_alloc,($__internal_2_$__cuda_sm10x_tcgen05_guardrail_trap_unallocated_columns_being_dealloced - $__internal_1_$__cuda_sm10x_tcgen05_guardrail_trap_phase_invalid_during_alloc)
$__internal_1_$__cuda_sm10x_tcgen05_guardrail_trap_phase_invalid_during_alloc:
[----:B------:R-:W-:Y:S05]  /*ab70*/  BPT.TRAP 0x1 ;  /* 0x000000040000795c */ /* 0x000fea0000300000 */
[----:B------:R-:W-:-:S04]  /*ab80*/  MOV R5, 0x0 ;  /* 0x0000000000057802 */ /* 0x000fc80000000f00 */
[----:B------:R-:W-:Y:S05]  /*ab90*/  RET.REL.NODEC R4 `(_ZN7cutlass13device_kernelINS_4gemm6kernel13GemmUniversalIN4cute5tupleIJiiiiEEENS1_10collective13CollectiveMmaINS1_35MainloopSm100TmaUmmaWarpSpecializedILi4ELi2ELi4ENS5_IJNS4_1CILi2EEESB_NSA_ILi1EEEEEEEENS5_IJNSA_ILi128EEENSA_ILi256EEENSA_ILi64EEEEEENS_6half_tENS5_IJlSC_lEEESJ_SK_NS4_8TiledMMAINS4_8MMA_AtomIJNS4_26SM100_MMA_F16BF16_2x1SM_SSISJ_SJ_fLi128ELi256ELNS4_4UMMA5MajorE0ELSP_0ELNSO_7ScaleInE0ELSQ_0EEEEEENS4_6LayoutINS5_IJSC_SC_SC_EEENS5_IJNSA_ILi0EEESV_SV_EEEEENS5_IJNS4_10UnderscoreESY_SY_EEEEENS4_28SM100_TMA_2SM_LOAD_MULTICASTENS4_14ComposedLayoutINS4_7SwizzleILi3ELi4ELi3EEENS4_18smem_ptr_flag_bitsILi16EEENST_INS5_IJNSA_ILi8EEESH_EEENS5_IJSH_SC_EEEEEEEvNS4_8identityENS4_18SM100_TMA_2SM_LOADES1B_vS1C_EENS_8epilogue10collective18CollectiveEpilogueINS1F_23Sm100TmaWarpSpecializedILi4ELi2ELi32ELb1ELb0EEEJNS5_IJSH_SG_SH_EEENS5_IJNST_ISH_SC_EENST_INS5_IJNSA_ILi32EEESB_EEENS5_IJSC_SF_EEEEEEEESJ_SK_SJ_SK_NS1F_6fusion15FusionCallbacksIS1J_NS1R_17LinearCombinationISJ_fSJ_fLNS_15FloatRoundStyleE2EEES1K_S1Q_JEEENS4_5SM1004TMEM4LOAD26SM100_TMEM_LOAD_32dp32b32xENS4_13SM90_TMA_LOADENS12_INS13_ILi2ELi4ELi3EEES16_NST_INS5_IJS17_S1M_EEENS5_IJS1M_SC_EEEEEEENS4_39AutoVectorizingCopyWithAssumedAlignmentILi128EEENS4_14SM90_TMA_STOREES26_S28_S28_EEEvvEEEEvNT_6ParamsE) ;  /* 0xffffff5404187950 */ /* 0x000fea0003c3ffff */
        .weak           $__internal_2_$__cuda_sm10x_tcgen05_guardrail_trap_unallocated_columns_being_dealloced
        .type           $__internal_2_$__cuda_sm10x_tcgen05_guardrail_trap_unallocated_columns_being_dealloced,@function
        .size           $__internal_2_$__cuda_sm10x_tcgen05_guardrail_trap_unallocated_columns_being_dealloced,(.L_x_197 - $__internal_2_$__cuda_sm10x_tcgen05_guardrail_trap_unallocated_columns_being_dealloced)
$__internal_2_$__cuda_sm10x_tcgen05_guardrail_trap_unallocated_columns_being_dealloced:
[----:B------:R-:W-:Y:S05]  /*aba0*/  BPT.TRAP 0x1 ;  /* 0x000000040000795c */ /* 0x000fea0000300000 */
[----:B------:R-:W-:-:S04]  /*abb0*/  HFMA2 R3, -RZ, RZ, 0, 0 ;  /* 0x00000000ff037431 */ /* 0x000fc800000001ff */
[----:B------:R-:W-:Y:S05]  /*abc0*/  RET.REL.NODEC R2 `(_ZN7cutlass13device_kernelINS_4gemm6kernel13GemmUniversalIN4cute5tupleIJiiiiEEENS1_10collective13CollectiveMmaINS1_35MainloopSm100TmaUmmaWarpSpecializedILi4ELi2ELi4ENS5_IJNS4_1CILi2EEESB_NSA_ILi1EEEEEEEENS5_IJNSA_ILi128EEENSA_ILi256EEENSA_ILi64EEEEEENS_6half_tENS5_IJlSC_lEEESJ_SK_NS4_8TiledMMAINS4_8MMA_AtomIJNS4_26SM100_MMA_F16BF16_2x1SM_SSISJ_SJ_fLi128ELi256ELNS4_4UMMA5MajorE0ELSP_0ELNSO_7ScaleInE0ELSQ_0EEEEEENS4_6LayoutINS5_IJSC_SC_SC_EEENS5_IJNSA_ILi0EEESV_SV_EEEEENS5_IJNS4_10UnderscoreESY_SY_EEEEENS4_28SM100_TMA_2SM_LOAD_MULTICASTENS4_14ComposedLayoutINS4_7SwizzleILi3ELi4ELi3EEENS4_18smem_ptr_flag_bitsILi16EEENST_INS5_IJNSA_ILi8EEESH_EEENS5_IJSH_SC_EEEEEEEvNS4_8identityENS4_18SM100_TMA_2SM_LOADES1B_vS1C_EENS_8epilogue10collective18CollectiveEpilogueINS1F_23Sm100TmaWarpSpecializedILi4ELi2ELi32ELb1ELb0EEEJNS5_IJSH_SG_SH_EEENS5_IJNST_ISH_SC_EENST_INS5_IJNSA_ILi32EEESB_EEENS5_IJSC_SF_EEEEEEEESJ_SK_SJ_SK_NS1F_6fusion15FusionCallbacksIS1J_NS1R_17LinearCombinationISJ_fSJ_fLNS_15FloatRoundStyleE2EEES1K_S1Q_JEEENS4_5SM1004TMEM4LOAD26SM100_TMEM_LOAD_32dp32b32xENS4_13SM90_TMA_LOADENS12_INS13_ILi2ELi4ELi3EEES16_NST_INS5_IJS17_S1M_EEENS5_IJS1M_SC_EEEEEEENS4_39AutoVectorizingCopyWithAssumedAlignmentILi128EEENS4_14SM90_TMA_STOREES26_S28_S28_EEEvvEEEEvNT_6ParamsE) ;  /* 0xffffff54020c7950 */ /* 0x000fea0003c3ffff */
.L_x_196:
[----:B------:R-:W-:-:S00]  /*abd0*/  BRA `(.L_x_196) ;  /* 0xfffffffc00fc7947 */ /* 0x000fc0000383ffff */
[----:B------:R-:W-:-:S00]  /*abe0*/  NOP ;  /* 0x0000000000007918 */ /* 0x000fc00000000000 */
        /* <DEDUP_REMOVED lines=9> */
.L_x_197:


//--------------------- .nv.global.init           --------------------------
	.section	.nv.global.init,"aw",@progbits
.nv.global.init:
	.type		$str$27,@object
	.size		$str$27,($str$28 - $str$27)
$str$27:
        /*0000*/ 	.byte	0x28, 0x61, 0x64, 0x64, 0x72, 0x65, 0x73, 0x73, 0x20, 0x26, 0x20, 0x6d, 0x61, 0x73, 0x6b, 0x29
        /*0010*/ 	.byte	0x20, 0x3d, 0x3d, 0x20, 0x30, 0x00
	.type		$str$28,@object
	.size		$str$28,($str$26 - $str$28)
$str$28:
        /*0016*/ 	.byte	0x2f, 0x74, 0x6d, 0x70, 0x2f, 0x63, 0x75, 0x74, 0x6c, 0x61, 0x73, 0x73, 0x5f, 0x73, 0x77, 0x65
        /*0026*/ 	.byte	0x65, 0x70, 0x5f, 0x73, 0x72, 0x63, 0x2f, 0x69, 0x6e, 0x63, 0x6c, 0x75, 0x64, 0x65, 0x2f, 0x63
        /*0036*/ 	.byte	0x75, 0x74, 0x65, 0x2f, 0x70, 0x6f, 0x69, 0x6e, 0x74, 0x65, 0x72, 0x5f, 0x66, 0x6c, 0x61, 0x67
        /*0046*/ 	.byte	0x67, 0x65, 0x64, 0x2e, 0x68, 0x70, 0x70, 0x00
	.type		$str$26,@object
	.size		$str$26,($str$25 - $str$26)
$str$26:
        /*004e*/ 	.byte	0x2f, 0x74, 0x6d, 0x70, 0x2f, 0x63, 0x75, 0x74, 0x6c, 0x61, 0x73, 0x73, 0x5f, 0x73, 0x77, 0x65
        /*005e*/ 	.byte	0x65, 0x70, 0x5f, 0x73, 0x72, 0x63, 0x2f, 0x69, 0x6e, 0x63, 0x6c, 0x75, 0x64, 0x65, 0x2f, 0x63
        /*006e*/ 	.byte	0x75, 0x74, 0x65, 0x2f, 0x61, 0x74, 0x6f, 0x6d, 0x2f, 0x63, 0x6f, 0x70, 0x79, 0x5f, 0x74, 0x72
        /*007e*/ 	.byte	0x61, 0x69, 0x74, 0x73, 0x5f, 0x73, 0x6d, 0x31, 0x30, 0x30, 0x2e, 0x68, 0x70, 0x70, 0x00
	.type		$str$25,@object
	.size		$str$25,(__unnamed_1 - $str$25)
$str$25:
        /*008d*/ 	.byte	0x28, 0x28, 0x75, 0x69, 0x6e, 0x74, 0x33, 0x32, 0x5f, 0x74, 0x28, 0x74, 0x68, 0x72, 0x65, 0x61
        /*009d*/ 	.byte	0x64, 0x49, 0x64, 0x78, 0x2e, 0x78, 0x29, 0x20, 0x2f, 0x20, 0x33, 0x32, 0x29, 0x20, 0x25, 0x20
        /*00ad*/ 	.byte	0x34, 0x29, 0x20, 0x3d, 0x3d, 0x20, 0x28, 0x28, 0x28, 0x74, 0x6d, 0x65, 0x6d, 0x5f, 0x61, 0x64
        /*00bd*/ 	.byte	0x64, 0x72, 0x20, 0x3e, 0x3e, 0x20, 0x31, 0x36, 0x29, 0x20, 0x2f, 0x20, 0x33, 0x32, 0x29, 0x20
        /*00cd*/ 	.byte	0x25, 0x20, 0x34, 0x29, 0x00
	.type		__unnamed_1,@object
	.size		__unnamed_1,(__unnamed_2 - __unnamed_1)
__unnamed_1:
        /*00d2*/ 	.byte	0x61, 0x75, 0x74, 0x6f, 0x20, 0x63, 0x75, 0x74, 0x65, 0x3a, 0x3a, 0x61, 0x73, 0x5f, 0x70, 0x6f
        /* <DEDUP_REMOVED lines=24> */
        /*0262*/ 	.byte	0x39, 0x36, 0x3e, 0x3e, 0x3e, 0x3e, 0x5d, 0x00
	.type		__unnamed_2,@object
	.size		__unnamed_2,(.L_2 - __unnamed_2)
__unnamed_2:
        /* <DEDUP_REMOVED lines=42> */
        /*050a*/ 	.byte	0x3e, 0x3e, 0x5d, 0x00
.L_2:


//--------------------- .nv.shared._ZN7cutlass13device_kernelINS_4gemm6kernel13GemmUniversalIN4cute5tupleIJiiiiEEENS1_10collective13CollectiveMmaINS1_35MainloopSm100TmaUmmaWarpSpecializedILi4ELi2ELi4ENS5_IJNS4_1CILi2EEESB_NSA_ILi1EEEEEEEENS5_IJNSA_ILi128EEENSA_ILi256EEENSA_ILi64EEEEEENS_6half_tENS5_IJlSC_lEEESJ_SK_NS4_8TiledMMAINS4_8MMA_AtomIJNS4_26SM100_MMA_F16BF16_2x1SM_SSISJ_SJ_fLi128ELi256ELNS4_4UMMA5MajorE0ELSP_0ELNSO_7ScaleInE0ELSQ_0EEEEEENS4_6LayoutINS5_IJSC_SC_SC_EEENS5_IJNSA_ILi0EEESV_SV_EEEEENS5_IJNS4_10UnderscoreESY_SY_EEEEENS4_28SM100_TMA_2SM_LOAD_MULTICASTENS4_14ComposedLayoutINS4_7SwizzleILi3ELi4ELi3EEENS4_18smem_ptr_flag_bitsILi16EEENST_INS5_IJNSA_ILi8EEESH_EEENS5_IJSH_SC_EEEEEEEvNS4_8identityENS4_18SM100_TMA_2SM_LOADES1B_vS1C_EENS_8epilogue10collective18CollectiveEpilogueINS1F_23Sm100TmaWarpSpecializedILi4ELi2ELi32ELb1ELb0EEEJNS5_IJSH_SG_SH_EEENS5_IJNST_ISH_SC_EENST_INS5_IJNSA_ILi32EEESB_EEENS5_IJSC_SF_EEEEEEEESJ_SK_SJ_SK_NS1F_6fusion15FusionCallbacksIS1J_NS1R_17LinearCombinationISJ_fSJ_fLNS_15FloatRoundStyleE2EEES1K_S1Q_JEEENS4_5SM1004TMEM4LOAD26SM100_TMEM_LOAD_32dp32b32xENS4_13SM90_TMA_LOADENS12_INS13_ILi2ELi4ELi3EEES16_NST_INS5_IJS17_S1M_EEENS5_IJS1M_SC_EEEEEEENS4_39AutoVectorizingCopyWithAssumedAlignmentILi128EEENS4_14SM90_TMA_STOREES26_S28_S28_EEEvvEEEEvNT_6ParamsE --------------------------
	.section	.nv.shared._ZN7cutlass13device_kernelINS_4gemm6kernel13GemmUniversalIN4cute5tupleIJiiiiEEENS1_10collective13CollectiveMmaINS1_35MainloopSm100TmaUmmaWarpSpecializedILi4ELi2ELi4ENS5_IJNS4_1CILi2EEESB_NSA_ILi1EEEEEEEENS5_IJNSA_ILi128EEENSA_ILi256EEENSA_ILi64EEEEEENS_6half_tENS5_IJlSC_lEEESJ_SK_NS4_8TiledMMAINS4_8MMA_AtomIJNS4_26SM100_MMA_F16BF16_2x1SM_SSISJ_SJ_fLi128ELi256ELNS4_4UMMA5MajorE0ELSP_0ELNSO_7ScaleInE0ELSQ_0EEEEEENS4_6LayoutINS5_IJSC_SC_SC_EEENS5_IJNSA_ILi0EEESV_SV_EEEEENS5_IJNS4_10UnderscoreESY_SY_EEEEENS4_28SM100_TMA_2SM_LOAD_MULTICASTENS4_14ComposedLayoutINS4_7SwizzleILi3ELi4ELi3EEENS4_18smem_ptr_flag_bitsILi16EEENST_INS5_IJNSA_ILi8EEESH_EEENS5_IJSH_SC_EEEEEEEvNS4_8identityENS4_18SM100_TMA_2SM_LOADES1B_vS1C_EENS_8epilogue10collective18CollectiveEpilogueINS1F_23Sm100TmaWarpSpecializedILi4ELi2ELi32ELb1ELb0EEEJNS5_IJSH_SG_SH_EEENS5_IJNST_ISH_SC_EENST_INS5_IJNSA_ILi32EEESB_EEENS5_IJSC_SF_EEEEEEEESJ_SK_SJ_SK_NS1F_6fusion15FusionCallbacksIS1J_NS1R_17LinearCombinationISJ_fSJ_fLNS_15FloatRoundStyleE2EEES1K_S1Q_JEEENS4_5SM1004TMEM4LOAD26SM100_TMEM_LOAD_32dp32b32xENS4_13SM90_TMA_LOADENS12_INS13_ILi2ELi4ELi3EEES16_NST_INS5_IJS17_S1M_EEENS5_IJS1M_SC_EEEEEEENS4_39AutoVectorizingCopyWithAssumedAlignmentILi128EEENS4_14SM90_TMA_STOREES26_S28_S28_EEEvvEEEEvNT_6ParamsE,"aw",@nobits
	.sectionflags	@""
	.align	16
	.zero		1024


//--------------------- .nv.shared.reserved.0     --------------------------
	.section	.nv.shared.reserved.0,"aw",@nobits
	.weak		__nv_reservedSMEM_offset_0_alias
	.size		__nv_reservedSMEM_offset_0_alias, 0, 64
	.other		__nv_reservedSMEM_offset_0_alias,@"STO_CUDA_RESERVED_SHARED STV_DEFAULT"
__nv_reservedSMEM_offset_0_alias:
	.zero		0
.nv.shared.reserved.0:
	.zero		64
	.weak		__nv_reservedSMEM_tcgen05_partition
	.type		__nv_reservedSMEM_tcgen05_partition,@object
	.size		__nv_reservedSMEM_tcgen05_partition,(.L_0 - __nv_reservedSMEM_tcgen05_partition)
__nv_reservedSMEM_tcgen05_partition:
	.zero		32
.L_0:


//--------------------- .nv.global                --------------------------
	.section	.nv.global,"aw",@nobits
.nv.global:
	.type		_ZN39_INTERNAL_58896cac_4_k_cu_e1f2d4b2_72584cute1_E,@object
	.size		_ZN39_INTERNAL_58896cac_4_k_cu_e1f2d4b2_72584cute1_E,(_ZN39_INTERNAL_58896cac_4_k_cu_e1f2d4b2_72584cuda3std3__45__cpo6cbeginE - _ZN39_INTERNAL_58896cac_4_k_cu_e1f2d4b2_72584cute1_E)
_ZN39_INTERNAL_58896cac_4_k_cu_e1f2d4b2_72584cute1_E:
	.zero		1
	.type		_ZN39_INTERNAL_58896cac_4_k_cu_e1f2d4b2_72584cuda3std3__45__cpo6cbeginE,@object
	.size		_ZN39_INTERNAL_58896cac_4_k_cu_e1f2d4b2_72584cuda3std3__45__cpo6cbeginE,(_ZN39_INTERNAL_58896cac_4_k_cu_e1f2d4b2_72584cuda3std3__48in_placeE - _ZN39_INTERNAL_58896cac_4_k_cu_e1f2d4b2_72584cuda3std3__45__cpo6cbeginE)
_ZN39_INTERNAL_58896cac_4_k_cu_e1f2d4b2_72584cuda3std3__45__cpo6cbeginE:
	.zero		1
	.type		_ZN39_INTERNAL_58896cac_4_k_cu_e1f2d4b2_72584cuda3std3__48in_placeE,@object
	.size		_ZN39_INTERNAL_58896cac_4_k_cu_e1f2d4b2_72584cuda3std3__48in_placeE,(_ZN39_INTERNAL_58896cac_4_k_cu_e1f2d4b2_72584cuda3std6ranges3__45__cpo9iter_moveE - _ZN39_INTERNAL_58896cac_4_k_cu_e1f2d4b2_72584cuda3std3__48in_placeE)
_ZN39_INTERNAL_58896cac_4_k_cu_e1f2d4b2_72584cuda3std3__48in_placeE:
	.zero		1
	.type		_ZN39_INTERNAL_58896cac_4_k_cu_e1f2d4b2_72584cuda3std6ranges3__45__cpo9iter_moveE,@object
	.size		_ZN39_INTERNAL_58896cac_4_k_cu_e1f2d4b2_72584cuda3std6ranges3__45__cpo9iter_moveE,(_ZN39_INTERNAL_58896cac_4_k_cu_e1f2d4b2_72584cuda3std3__45__cpo5beginE - _ZN39_INTERNAL_58896cac_4_k_cu_e1f2d4b2_72584cuda3std6ranges3__45__cpo9iter_moveE)
_ZN39_INTERNAL_58896cac_4_k_cu_e1f2d4b2_72584cuda3std6ranges3__45__cpo9iter_moveE:
	.zero		1
	.type		_ZN39_INTERNAL_58896cac_4_k_cu_e1f2d4b2_72584cuda3std3__45__cpo5beginE,@object
	.size		_ZN39_INTERNAL_58896cac_4_k_cu_e1f2d4b2_72584cuda3std3__45__cpo5beginE,(_ZN39_INTERNAL_58896cac_4_k_cu_e1f2d4b2_72584cuda3std3__441_GLOBAL__N__58896cac_4_k_cu_e1f2d4b2_72586ignoreE - _ZN39_INTERNAL_58896cac_4_k_cu_e1f2d4b2_72584cuda3std3__45__cpo5beginE)
_ZN39_INTERNAL_58896cac_4_k_cu_e1f2d4b2_72584cuda3std3__45__cpo5beginE:
	.zero		1
	.type		_ZN39_INTERNAL_58896cac_4_k_cu_e1f2d4b2_72584cuda3std3__441_GLOBAL__N__58896cac_4_k_cu_e1f2d4b2_72586ignoreE,@object
	.size		_ZN39_INTERNAL_58896cac_4_k_cu_e1f2d4b2_72584cuda3std3__441_GLOBAL__N__58896cac_4_k_cu_e1f2d4b2_72586ignoreE,(_ZN39_INTERNAL_58896cac_4_k_cu_e1f2d4b2_72584cute7productE - _ZN39_INTERNAL_58896cac_4_k_cu_e1f2d4b2_72584cuda3std3__441_GLOBAL__N__58896cac_4_k_cu_e1f2d4b2_72586ignoreE)
_ZN39_INTERNAL_58896cac_4_k_cu_e1f2d4b2_72584cuda3std3__441_GLOBAL__N__58896cac_4_k_cu_e1f2d4b2_72586ignoreE:
	.zero		1
	.type		_ZN39_INTERNAL_58896cac_4_k_cu_e1f2d4b2_72584cute7productE,@object
	.size		_ZN39_INTERNAL_58896cac_4_k_cu_e1f2d4b2_72584cute7productE,(_ZN39_INTERNAL_58896cac_4_k_cu_e1f2d4b2_72584cuda3std3__45__cpo3endE - _ZN39_INTERNAL_58896cac_4_k_cu_e1f2d4b2_72584cute7productE)
_ZN39_INTERNAL_58896cac_4_k_cu_e1f2d4b2_72584cute7productE:
	.zero		1
	.type		_ZN39_INTERNAL_58896cac_4_k_cu_e1f2d4b2_72584cuda3std3__45__cpo3endE,@object
	.size		_ZN39_INTERNAL_58896cac_4_k_cu_e1f2d4b2_72584cuda3std3__45__cpo3endE,(_ZN39_INTERNAL_58896cac_4_k_cu_e1f2d4b2_72584cuda3std3__419piecewise_constructE - _ZN39_INTERNAL_58896cac_4_k_cu_e1f2d4b2_72584cuda3std3__45__cpo3endE)
_ZN39_INTERNAL_58896cac_4_k_cu_e1f2d4b2_72584cuda3std3__45__cpo3endE:
	.zero		1
	.type		_ZN39_INTERNAL_58896cac_4_k_cu_e1f2d4b2_72584cuda3std3__419piecewise_constructE,@object
	.size		_ZN39_INTERNAL_58896cac_4_k_cu_e1f2d4b2_72584cuda3std3__419piecewise_constructE,(_ZN39_INTERNAL_58896cac_4_k_cu_e1f2d4b2_72584cuda3std3__45__cpo4cendE - _ZN39_INTERNAL_58896cac_4_k_cu_e1f2d4b2_72584cuda3std3__419piecewise_constructE)
_ZN39_INTERNAL_58896cac_4_k_cu_e1f2d4b2_72584cuda3std3__419piecewise_constructE:
	.zero		1
	.type		_ZN39_INTERNAL_58896cac_4_k_cu_e1f2d4b2_72584cuda3std3__45__cpo4cendE,@object
	.size		_ZN39_INTERNAL_58896cac_4_k_cu_e1f2d4b2_72584cuda3std3__45__cpo4cendE,(_ZN39_INTERNAL_58896cac_4_k_cu_e1f2d4b2_72584cuda3std6ranges3__45__cpo4swapE - _ZN39_INTERNAL_58896cac_4_k_cu_e1f2d4b2_72584cuda3std3__45__cpo4cendE)
_ZN39_INTERNAL_58896cac_4_k_cu_e1f2d4b2_72584cuda3std3__45__cpo4cendE:
	.zero		1
	.type		_ZN39_INTERNAL_58896cac_4_k_cu_e1f2d4b2_72584cuda3std6ranges3__45__cpo4swapE,@object
	.size		_ZN39_INTERNAL_58896cac_4_k_cu_e1f2d4b2_72584cuda3std6ranges3__45__cpo4swapE,(.L_10 - _ZN39_INTERNAL_58896cac_4_k_cu_e1f2d4b2_72584cuda3std6ranges3__45__cpo4swapE)
_ZN39_INTERNAL_58896cac_4_k_cu_e1f2d4b2_72584cuda3std6ranges3__45__cpo4swapE:
	.zero		1
.L_10:


//--------------------- .nv.constant0._ZN7cutlass13device_kernelINS_4gemm6kernel13GemmUniversalIN4cute5tupleIJiiiiEEENS1_10collective13CollectiveMmaINS1_35MainloopSm100TmaUmmaWarpSpecializedILi4ELi2ELi4ENS5_IJNS4_1CILi2EEESB_NSA_ILi1EEEEEEEENS5_IJNSA_ILi128EEENSA_ILi256EEENSA_ILi64EEEEEENS_6half_tENS5_IJlSC_lEEESJ_SK_NS4_8TiledMMAINS4_8MMA_AtomIJNS4_26SM100_MMA_F16BF16_2x1SM_SSISJ_SJ_fLi128ELi256ELNS4_4UMMA5MajorE0ELSP_0ELNSO_7ScaleInE0ELSQ_0EEEEEENS4_6LayoutINS5_IJSC_SC_SC_EEENS5_IJNSA_ILi0EEESV_SV_EEEEENS5_IJNS4_10UnderscoreESY_SY_EEEEENS4_28SM100_TMA_2SM_LOAD_MULTICASTENS4_14ComposedLayoutINS4_7SwizzleILi3ELi4ELi3EEENS4_18smem_ptr_flag_bitsILi16EEENST_INS5_IJNSA_ILi8EEESH_EEENS5_IJSH_SC_EEEEEEEvNS4_8identityENS4_18SM100_TMA_2SM_LOADES1B_vS1C_EENS_8epilogue10collective18CollectiveEpilogueINS1F_23Sm100TmaWarpSpecializedILi4ELi2ELi32ELb1ELb0EEEJNS5_IJSH_SG_SH_EEENS5_IJNST_ISH_SC_EENST_INS5_IJNSA_ILi32EEESB_EEENS5_IJSC_SF_EEEEEEEESJ_SK_SJ_SK_NS1F_6fusion15FusionCallbacksIS1J_NS1R_17LinearCombinationISJ_fSJ_fLNS_15FloatRoundStyleE2EEES1K_S1Q_JEEENS4_5SM1004TMEM4LOAD26SM100_TMEM_LOAD_32dp32b32xENS4_13SM90_TMA_LOADENS12_INS13_ILi2ELi4ELi3EEES16_NST_INS5_IJS17_S1M_EEENS5_IJS1M_SC_EEEEEEENS4_39AutoVectorizingCopyWithAssumedAlignmentILi128EEENS4_14SM90_TMA_STOREES26_S28_S28_EEEvvEEEEvNT_6ParamsE --------------------------
	.section	.nv.constant0._ZN7cutlass13device_kernelINS_4gemm6kernel13GemmUniversalIN4cute5tupleIJiiiiEEENS1_10collective13CollectiveMmaINS1_35MainloopSm100TmaUmmaWarpSpecializedILi4ELi2ELi4ENS5_IJNS4_1CILi2EEESB_NSA_ILi1EEEEEEEENS5_IJNSA_ILi128EEENSA_ILi256EEENSA_ILi64EEEEEENS_6half_tENS5_IJlSC_lEEESJ_SK_NS4_8TiledMMAINS4_8MMA_AtomIJNS4_26SM100_MMA_F16BF16_2x1SM_SSISJ_SJ_fLi128ELi256ELNS4_4UMMA5MajorE0ELSP_0ELNSO_7ScaleInE0ELSQ_0EEEEEENS4_6LayoutINS5_IJSC_SC_SC_EEENS5_IJNSA_ILi0EEESV_SV_EEEEENS5_IJNS4_10UnderscoreESY_SY_EEEEENS4_28SM100_TMA_2SM_LOAD_MULTICASTENS4_14ComposedLayoutINS4_7SwizzleILi3ELi4ELi3EEENS4_18smem_ptr_flag_bitsILi16EEENST_INS5_IJNSA_ILi8EEESH_EEENS5_IJSH_SC_EEEEEEEvNS4_8identityENS4_18SM100_TMA_2SM_LOADES1B_vS1C_EENS_8epilogue10collective18CollectiveEpilogueINS1F_23Sm100TmaWarpSpecializedILi4ELi2ELi32ELb1ELb0EEEJNS5_IJSH_SG_SH_EEENS5_IJNST_ISH_SC_EENST_INS5_IJNSA_ILi32EEESB_EEENS5_IJSC_SF_EEEEEEEESJ_SK_SJ_SK_NS1F_6fusion15FusionCallbacksIS1J_NS1R_17LinearCombinationISJ_fSJ_fLNS_15FloatRoundStyleE2EEES1K_S1Q_JEEENS4_5SM1004TMEM4LOAD26SM100_TMEM_LOAD_32dp32b32xENS4_13SM90_TMA_LOADENS12_INS13_ILi2ELi4ELi3EEES16_NST_INS5_IJS17_S1M_EEENS5_IJS1M_SC_EEEEEEENS4_39AutoVectorizingCopyWithAssumedAlignmentILi128EEENS4_14SM90_TMA_STOREES26_S28_S28_EEEvvEEEEvNT_6ParamsE,"a",@progbits
	.sectionflags	@""
	.align	4
.nv.constant0._ZN7cutlass13device_kernelINS_4gemm6kernel13GemmUniversalIN4cute5tupleIJiiiiEEENS1_10collective13CollectiveMmaINS1_35MainloopSm100TmaUmmaWarpSpecializedILi4ELi2ELi4ENS5_IJNS4_1CILi2EEESB_NSA_ILi1EEEEEEEENS5_IJNSA_ILi128EEENSA_ILi256EEENSA_ILi64EEEEEENS_6half_tENS5_IJlSC_lEEESJ_SK_NS4_8TiledMMAINS4_8MMA_AtomIJNS4_26SM100_MMA_F16BF16_2x1SM_SSISJ_SJ_fLi128ELi256ELNS4_4UMMA5MajorE0ELSP_0ELNSO_7ScaleInE0ELSQ_0EEEEEENS4_6LayoutINS5_IJSC_SC_SC_EEENS5_IJNSA_ILi0EEESV_SV_EEEEENS5_IJNS4_10UnderscoreESY_SY_EEEEENS4_28SM100_TMA_2SM_LOAD_MULTICASTENS4_14ComposedLayoutINS4_7SwizzleILi3ELi4ELi3EEENS4_18smem_ptr_flag_bitsILi16EEENST_INS5_IJNSA_ILi8EEESH_EEENS5_IJSH_SC_EEEEEEEvNS4_8identityENS4_18SM100_TMA_2SM_LOADES1B_vS1C_EENS_8epilogue10collective18CollectiveEpilogueINS1F_23Sm100TmaWarpSpecializedILi4ELi2ELi32ELb1ELb0EEEJNS5_IJSH_SG_SH_EEENS5_IJNST_ISH_SC_EENST_INS5_IJNSA_ILi32EEESB_EEENS5_IJSC_SF_EEEEEEEESJ_SK_SJ_SK_NS1F_6fusion15FusionCallbacksIS1J_NS1R_17LinearCombinationISJ_fSJ_fLNS_15FloatRoundStyleE2EEES1K_S1Q_JEEENS4_5SM1004TMEM4LOAD26SM100_TMEM_LOAD_32dp32b32xENS4_13SM90_TMA_LOADENS12_INS13_ILi2ELi4ELi3EEES16_NST_INS5_IJS17_S1M_EEENS5_IJS1M_SC_EEEEEEENS4_39AutoVectorizingCopyWithAssumedAlignmentILi128EEENS4_14SM90_TMA_STOREES26_S28_S28_EEEvvEEEEvNT_6ParamsE:
	.zero		2944


//--------------------- SYMBOLS --------------------------

	.type		.nv.reservedSmem.offset0,@object
	.size		.nv.reservedSmem.offset0,0x4
	.type		.nv.reservedSmem.cap,@object
	.size		.nv.reservedSmem.cap,0x4
	.type		__assertfail,@function
